//
// Generated by NVIDIA NVVM Compiler
//
// Compiler Build ID: CL-36424714
// Cuda compilation tools, release 13.0, V13.0.88
// Based on NVVM 20.0.0
//

.version 9.0
.target sm_100
.address_size 64

	// .globl	_Z6addVecPiS_S_i

.visible .entry _Z6addVecPiS_S_i(
	.param .u64 .ptr .align 1 _Z6addVecPiS_S_i_param_0,
	.param .u64 .ptr .align 1 _Z6addVecPiS_S_i_param_1,
	.param .u64 .ptr .align 1 _Z6addVecPiS_S_i_param_2,
	.param .u32 _Z6addVecPiS_S_i_param_3
)
{
	.reg .b32 	%r<8>;
	.reg .b64 	%rd<11>;

	ld.param.u64 	%rd1, [_Z6addVecPiS_S_i_param_0];
	ld.param.u64 	%rd2, [_Z6addVecPiS_S_i_param_1];
	ld.param.u64 	%rd3, [_Z6addVecPiS_S_i_param_2];
	cvta.to.global.u64 	%rd4, %rd3;
	cvta.to.global.u64 	%rd5, %rd2;
	cvta.to.global.u64 	%rd6, %rd1;
	mov.u32 	%r1, %ntid.x;
	mov.u32 	%r2, %ctaid.x;
	mov.u32 	%r3, %tid.x;
	mad.lo.s32 	%r4, %r1, %r2, %r3;
	mul.wide.s32 	%rd7, %r4, 4;
	add.s64 	%rd8, %rd6, %rd7;
	ld.global.u32 	%r5, [%rd8];
	add.s64 	%rd9, %rd5, %rd7;
	ld.global.u32 	%r6, [%rd9];
	add.s32 	%r7, %r6, %r5;
	add.s64 	%rd10, %rd4, %rd7;
	st.global.u32 	[%rd10], %r7;
	ret;

}
	// .globl	_Z21MatrixAdditionElementPiS_S_m
.visible .entry _Z21MatrixAdditionElementPiS_S_m(
	.param .u64 .ptr .align 1 _Z21MatrixAdditionElementPiS_S_m_param_0,
	.param .u64 .ptr .align 1 _Z21MatrixAdditionElementPiS_S_m_param_1,
	.param .u64 .ptr .align 1 _Z21MatrixAdditionElementPiS_S_m_param_2,
	.param .u64 _Z21MatrixAdditionElementPiS_S_m_param_3
)
{
	.reg .pred 	%p<2>;
	.reg .b32 	%r<8>;
	.reg .b64 	%rd<14>;

	ld.param.u64 	%rd2, [_Z21MatrixAdditionElementPiS_S_m_param_0];
	ld.param.u64 	%rd3, [_Z21MatrixAdditionElementPiS_S_m_param_1];
	ld.param.u64 	%rd4, [_Z21MatrixAdditionElementPiS_S_m_param_2];
	ld.param.u64 	%rd5, [_Z21MatrixAdditionElementPiS_S_m_param_3];
	mov.u32 	%r1, %ntid.x;
	mov.u32 	%r2, %ctaid.x;
	mov.u32 	%r3, %tid.x;
	mad.lo.s32 	%r4, %r1, %r2, %r3;
	cvt.u64.u32 	%rd1, %r4;
	mul.lo.s64 	%rd6, %rd5, %rd5;
	setp.le.u64 	%p1, %rd6, %rd1;
	@%p1 bra 	$L__BB1_2;
	cvta.to.global.u64 	%rd7, %rd2;
	cvta.to.global.u64 	%rd8, %rd3;
	cvta.to.global.u64 	%rd9, %rd4;
	shl.b64 	%rd10, %rd1, 2;
	add.s64 	%rd11, %rd7, %rd10;
	ld.global.u32 	%r5, [%rd11];
	add.s64 	%rd12, %rd8, %rd10;
	ld.global.u32 	%r6, [%rd12];
	add.s32 	%r7, %r6, %r5;
	add.s64 	%rd13, %rd9, %rd10;
	st.global.u32 	[%rd13], %r7;
$L__BB1_2:
	ret;

}
	// .globl	_Z17MatrixAdditionRowPiS_S_m
.visible .entry _Z17MatrixAdditionRowPiS_S_m(
	.param .u64 .ptr .align 1 _Z17MatrixAdditionRowPiS_S_m_param_0,
	.param .u64 .ptr .align 1 _Z17MatrixAdditionRowPiS_S_m_param_1,
	.param .u64 .ptr .align 1 _Z17MatrixAdditionRowPiS_S_m_param_2,
	.param .u64 _Z17MatrixAdditionRowPiS_S_m_param_3
)
{
	.reg .pred 	%p<10>;
	.reg .b32 	%r<92>;
	.reg .b64 	%rd<67>;

	ld.param.u64 	%rd38, [_Z17MatrixAdditionRowPiS_S_m_param_0];
	ld.param.u64 	%rd39, [_Z17MatrixAdditionRowPiS_S_m_param_1];
	ld.param.u64 	%rd40, [_Z17MatrixAdditionRowPiS_S_m_param_2];
	ld.param.u64 	%rd37, [_Z17MatrixAdditionRowPiS_S_m_param_3];
	cvta.to.global.u64 	%rd1, %rd40;
	cvta.to.global.u64 	%rd2, %rd39;
	cvta.to.global.u64 	%rd3, %rd38;
	mov.u32 	%r1, %ntid.x;
	mov.u32 	%r2, %ctaid.x;
	mov.u32 	%r3, %tid.x;
	mad.lo.s32 	%r4, %r1, %r2, %r3;
	cvt.u64.u32 	%rd4, %r4;
	setp.le.u64 	%p1, %rd37, %rd4;
	@%p1 bra 	$L__BB2_13;
	mul.lo.s64 	%rd5, %rd37, %rd4;
	and.b64  	%rd6, %rd37, 15;
	setp.lt.u64 	%p2, %rd37, 16;
	mov.b64 	%rd61, 0;
	@%p2 bra 	$L__BB2_4;
	and.b64  	%rd61, %rd37, -16;
	shl.b64 	%rd42, %rd5, 2;
	add.s64 	%rd43, %rd42, 32;
	add.s64 	%rd58, %rd3, %rd43;
	add.s64 	%rd57, %rd2, %rd43;
	add.s64 	%rd56, %rd1, %rd43;
	mov.u64 	%rd59, %rd61;
$L__BB2_3:
	.pragma "nounroll";
	ld.global.u32 	%r5, [%rd58+-32];
	ld.global.u32 	%r6, [%rd57+-32];
	add.s32 	%r7, %r6, %r5;
	st.global.u32 	[%rd56+-32], %r7;
	ld.global.u32 	%r8, [%rd58+-28];
	ld.global.u32 	%r9, [%rd57+-28];
	add.s32 	%r10, %r9, %r8;
	st.global.u32 	[%rd56+-28], %r10;
	ld.global.u32 	%r11, [%rd58+-24];
	ld.global.u32 	%r12, [%rd57+-24];
	add.s32 	%r13, %r12, %r11;
	st.global.u32 	[%rd56+-24], %r13;
	ld.global.u32 	%r14, [%rd58+-20];
	ld.global.u32 	%r15, [%rd57+-20];
	add.s32 	%r16, %r15, %r14;
	st.global.u32 	[%rd56+-20], %r16;
	ld.global.u32 	%r17, [%rd58+-16];
	ld.global.u32 	%r18, [%rd57+-16];
	add.s32 	%r19, %r18, %r17;
	st.global.u32 	[%rd56+-16], %r19;
	ld.global.u32 	%r20, [%rd58+-12];
	ld.global.u32 	%r21, [%rd57+-12];
	add.s32 	%r22, %r21, %r20;
	st.global.u32 	[%rd56+-12], %r22;
	ld.global.u32 	%r23, [%rd58+-8];
	ld.global.u32 	%r24, [%rd57+-8];
	add.s32 	%r25, %r24, %r23;
	st.global.u32 	[%rd56+-8], %r25;
	ld.global.u32 	%r26, [%rd58+-4];
	ld.global.u32 	%r27, [%rd57+-4];
	add.s32 	%r28, %r27, %r26;
	st.global.u32 	[%rd56+-4], %r28;
	ld.global.u32 	%r29, [%rd58];
	ld.global.u32 	%r30, [%rd57];
	add.s32 	%r31, %r30, %r29;
	st.global.u32 	[%rd56], %r31;
	ld.global.u32 	%r32, [%rd58+4];
	ld.global.u32 	%r33, [%rd57+4];
	add.s32 	%r34, %r33, %r32;
	st.global.u32 	[%rd56+4], %r34;
	ld.global.u32 	%r35, [%rd58+8];
	ld.global.u32 	%r36, [%rd57+8];
	add.s32 	%r37, %r36, %r35;
	st.global.u32 	[%rd56+8], %r37;
	ld.global.u32 	%r38, [%rd58+12];
	ld.global.u32 	%r39, [%rd57+12];
	add.s32 	%r40, %r39, %r38;
	st.global.u32 	[%rd56+12], %r40;
	ld.global.u32 	%r41, [%rd58+16];
	ld.global.u32 	%r42, [%rd57+16];
	add.s32 	%r43, %r42, %r41;
	st.global.u32 	[%rd56+16], %r43;
	ld.global.u32 	%r44, [%rd58+20];
	ld.global.u32 	%r45, [%rd57+20];
	add.s32 	%r46, %r45, %r44;
	st.global.u32 	[%rd56+20], %r46;
	ld.global.u32 	%r47, [%rd58+24];
	ld.global.u32 	%r48, [%rd57+24];
	add.s32 	%r49, %r48, %r47;
	st.global.u32 	[%rd56+24], %r49;
	ld.global.u32 	%r50, [%rd58+28];
	ld.global.u32 	%r51, [%rd57+28];
	add.s32 	%r52, %r51, %r50;
	st.global.u32 	[%rd56+28], %r52;
	add.s64 	%rd59, %rd59, -16;
	add.s64 	%rd58, %rd58, 64;
	add.s64 	%rd57, %rd57, 64;
	add.s64 	%rd56, %rd56, 64;
	setp.ne.s64 	%p3, %rd59, 0;
	@%p3 bra 	$L__BB2_3;
$L__BB2_4:
	setp.eq.s64 	%p4, %rd6, 0;
	@%p4 bra 	$L__BB2_13;
	and.b64  	%rd20, %rd37, 7;
	setp.lt.u64 	%p5, %rd6, 8;
	@%p5 bra 	$L__BB2_7;
	add.s64 	%rd44, %rd61, %rd5;
	shl.b64 	%rd45, %rd44, 2;
	add.s64 	%rd46, %rd3, %rd45;
	ld.global.u32 	%r53, [%rd46];
	add.s64 	%rd47, %rd2, %rd45;
	ld.global.u32 	%r54, [%rd47];
	add.s32 	%r55, %r54, %r53;
	add.s64 	%rd48, %rd1, %rd45;
	st.global.u32 	[%rd48], %r55;
	ld.global.u32 	%r56, [%rd46+4];
	ld.global.u32 	%r57, [%rd47+4];
	add.s32 	%r58, %r57, %r56;
	st.global.u32 	[%rd48+4], %r58;
	ld.global.u32 	%r59, [%rd46+8];
	ld.global.u32 	%r60, [%rd47+8];
	add.s32 	%r61, %r60, %r59;
	st.global.u32 	[%rd48+8], %r61;
	ld.global.u32 	%r62, [%rd46+12];
	ld.global.u32 	%r63, [%rd47+12];
	add.s32 	%r64, %r63, %r62;
	st.global.u32 	[%rd48+12], %r64;
	ld.global.u32 	%r65, [%rd46+16];
	ld.global.u32 	%r66, [%rd47+16];
	add.s32 	%r67, %r66, %r65;
	st.global.u32 	[%rd48+16], %r67;
	ld.global.u32 	%r68, [%rd46+20];
	ld.global.u32 	%r69, [%rd47+20];
	add.s32 	%r70, %r69, %r68;
	st.global.u32 	[%rd48+20], %r70;
	ld.global.u32 	%r71, [%rd46+24];
	ld.global.u32 	%r72, [%rd47+24];
	add.s32 	%r73, %r72, %r71;
	st.global.u32 	[%rd48+24], %r73;
	ld.global.u32 	%r74, [%rd46+28];
	ld.global.u32 	%r75, [%rd47+28];
	add.s32 	%r76, %r75, %r74;
	st.global.u32 	[%rd48+28], %r76;
	add.s64 	%rd61, %rd61, 8;
$L__BB2_7:
	setp.eq.s64 	%p6, %rd20, 0;
	@%p6 bra 	$L__BB2_13;
	and.b64  	%rd63, %rd37, 3;
	setp.lt.u64 	%p7, %rd20, 4;
	@%p7 bra 	$L__BB2_10;
	add.s64 	%rd49, %rd61, %rd5;
	shl.b64 	%rd50, %rd49, 2;
	add.s64 	%rd51, %rd3, %rd50;
	ld.global.u32 	%r77, [%rd51];
	add.s64 	%rd52, %rd2, %rd50;
	ld.global.u32 	%r78, [%rd52];
	add.s32 	%r79, %r78, %r77;
	add.s64 	%rd53, %rd1, %rd50;
	st.global.u32 	[%rd53], %r79;
	ld.global.u32 	%r80, [%rd51+4];
	ld.global.u32 	%r81, [%rd52+4];
	add.s32 	%r82, %r81, %r80;
	st.global.u32 	[%rd53+4], %r82;
	ld.global.u32 	%r83, [%rd51+8];
	ld.global.u32 	%r84, [%rd52+8];
	add.s32 	%r85, %r84, %r83;
	st.global.u32 	[%rd53+8], %r85;
	ld.global.u32 	%r86, [%rd51+12];
	ld.global.u32 	%r87, [%rd52+12];
	add.s32 	%r88, %r87, %r86;
	st.global.u32 	[%rd53+12], %r88;
	add.s64 	%rd61, %rd61, 4;
$L__BB2_10:
	setp.eq.s64 	%p8, %rd63, 0;
	@%p8 bra 	$L__BB2_13;
	add.s64 	%rd54, %rd61, %rd5;
	shl.b64 	%rd55, %rd54, 2;
	add.s64 	%rd66, %rd1, %rd55;
	add.s64 	%rd65, %rd2, %rd55;
	add.s64 	%rd64, %rd3, %rd55;
$L__BB2_12:
	.pragma "nounroll";
	ld.global.u32 	%r89, [%rd64];
	ld.global.u32 	%r90, [%rd65];
	add.s32 	%r91, %r90, %r89;
	st.global.u32 	[%rd66], %r91;
	add.s64 	%rd66, %rd66, 4;
	add.s64 	%rd65, %rd65, 4;
	add.s64 	%rd64, %rd64, 4;
	add.s64 	%rd63, %rd63, -1;
	setp.ne.s64 	%p9, %rd63, 0;
	@%p9 bra 	$L__BB2_12;
$L__BB2_13:
	ret;

}
	// .globl	_Z17MatrixAdditionColPiS_S_m
.visible .entry _Z17MatrixAdditionColPiS_S_m(
	.param .u64 .ptr .align 1 _Z17MatrixAdditionColPiS_S_m_param_0,
	.param .u64 .ptr .align 1 _Z17MatrixAdditionColPiS_S_m_param_1,
	.param .u64 .ptr .align 1 _Z17MatrixAdditionColPiS_S_m_param_2,
	.param .u64 _Z17MatrixAdditionColPiS_S_m_param_3
)
{
	.reg .pred 	%p<3>;
	.reg .b32 	%r<8>;
	.reg .b64 	%rd<18>;

	ld.param.u64 	%rd8, [_Z17MatrixAdditionColPiS_S_m_param_0];
	ld.param.u64 	%rd9, [_Z17MatrixAdditionColPiS_S_m_param_1];
	ld.param.u64 	%rd10, [_Z17MatrixAdditionColPiS_S_m_param_2];
	ld.param.u64 	%rd11, [_Z17MatrixAdditionColPiS_S_m_param_3];
	mul.lo.s64 	%rd1, %rd11, %rd11;
	mov.u32 	%r1, %ntid.x;
	mov.u32 	%r2, %ctaid.x;
	mov.u32 	%r3, %tid.x;
	mad.lo.s32 	%r4, %r1, %r2, %r3;
	cvt.u64.u32 	%rd17, %r4;
	min.u64 	%rd12, %rd11, %rd1;
	setp.le.u64 	%p1, %rd12, %rd17;
	@%p1 bra 	$L__BB3_3;
	cvta.to.global.u64 	%rd3, %rd8;
	cvta.to.global.u64 	%rd4, %rd9;
	cvta.to.global.u64 	%rd5, %rd10;
$L__BB3_2:
	shl.b64 	%rd13, %rd17, 2;
	add.s64 	%rd14, %rd3, %rd13;
	ld.global.u32 	%r5, [%rd14];
	add.s64 	%rd15, %rd4, %rd13;
	ld.global.u32 	%r6, [%rd15];
	add.s32 	%r7, %r6, %r5;
	add.s64 	%rd16, %rd5, %rd13;
	st.global.u32 	[%rd16], %r7;
	add.s64 	%rd17, %rd17, %rd11;
	setp.lt.u64 	%p2, %rd17, %rd1;
	@%p2 bra 	$L__BB3_2;
$L__BB3_3:
	ret;

}
	// .globl	_Z16MatrixVectorMultPfS_S_m
.visible .entry _Z16MatrixVectorMultPfS_S_m(
	.param .u64 .ptr .align 1 _Z16MatrixVectorMultPfS_S_m_param_0,
	.param .u64 .ptr .align 1 _Z16MatrixVectorMultPfS_S_m_param_1,
	.param .u64 .ptr .align 1 _Z16MatrixVectorMultPfS_S_m_param_2,
	.param .u64 _Z16MatrixVectorMultPfS_S_m_param_3
)
{
	.reg .pred 	%p<3>;
	.reg .b32 	%r<8>;
	.reg .b32 	%f<5>;
	.reg .b64 	%rd<20>;

	ld.param.u64 	%rd5, [_Z16MatrixVectorMultPfS_S_m_param_0];
	ld.param.u64 	%rd6, [_Z16MatrixVectorMultPfS_S_m_param_1];
	ld.param.u64 	%rd7, [_Z16MatrixVectorMultPfS_S_m_param_2];
	ld.param.u64 	%rd8, [_Z16MatrixVectorMultPfS_S_m_param_3];
	mov.u32 	%r1, %ctaid.x;
	mov.u32 	%r2, %ntid.x;
	mov.u32 	%r3, %tid.x;
	mad.lo.s32 	%r4, %r1, %r2, %r3;
	cvt.u64.u32 	%rd1, %r4;
	mul.lo.s64 	%rd9, %rd8, %rd8;
	setp.le.u64 	%p1, %rd9, %rd1;
	@%p1 bra 	$L__BB4_5;
	and.b64  	%rd10, %rd8, -4294967296;
	setp.ne.s64 	%p2, %rd10, 0;
	@%p2 bra 	$L__BB4_3;
	cvt.u32.u64 	%r5, %rd8;
	cvt.u32.u64 	%r6, %rd1;
	div.u32 	%r7, %r6, %r5;
	cvt.u64.u32 	%rd19, %r7;
	bra.uni 	$L__BB4_4;
$L__BB4_3:
	div.u64 	%rd19, %rd1, %rd8;
$L__BB4_4:
	cvta.to.global.u64 	%rd11, %rd7;
	shl.b64 	%rd12, %rd19, 2;
	add.s64 	%rd13, %rd11, %rd12;
	cvta.to.global.u64 	%rd14, %rd5;
	shl.b64 	%rd15, %rd1, 2;
	add.s64 	%rd16, %rd14, %rd15;
	ld.global.f32 	%f1, [%rd16];
	cvta.to.global.u64 	%rd17, %rd6;
	add.s64 	%rd18, %rd17, %rd12;
	ld.global.f32 	%f2, [%rd18];
	mul.f32 	%f3, %f1, %f2;
	atom.global.add.f32 	%f4, [%rd13], %f3;
$L__BB4_5:
	ret;

}


// ===== COMPILED SASS (sm_100) =====

	.target	sm_100

	.elftype	@"ET_EXEC"


//--------------------- .note.nv.tkinfo           --------------------------
	.section	.note.nv.tkinfo,"",@"SHT_NOTE"
	.sectionflags	@"SHF_NOTE_NV_TKINFO"
	.tkinfo
        /*0018*/ 	.word	0x00000002
        /*0030*/ 	.string	""
        /*0030*/ 	.string	"ptxas"
        /*0030*/ 	.string	"Cuda compilation tools, release 13.0, V13.0.88"
        /*0030*/ 	.string	"Build cuda_13.0.r13.0/compiler.36424714_0"
        /*0030*/ 	.string	"-arch sm_100 -m 64 "



//--------------------- .note.nv.cuinfo           --------------------------
	.section	.note.nv.cuinfo,"",@"SHT_NOTE"
	.sectionflags	@"SHF_NOTE_NV_CUINFO"
        /*0018*/ 	.short	0x0002
        /*001a*/ 	.short	0x0064
        /*001c*/ 	.short	0x0082
	.zero		2


//--------------------- .nv.info                  --------------------------
	.section	.nv.info,"",@"SHT_CUDA_INFO"
	.align	4


	//----- nvinfo : EIATTR_REGCOUNT
	.align		4
        /*0000*/ 	.byte	0x04, 0x2f
        /*0002*/ 	.short	(.L_1 - .L_0)
	.align		4
.L_0:
        /*0004*/ 	.word	index@(_Z6addVecPiS_S_i)
        /*0008*/ 	.word	0x0000000c


	//----- nvinfo : EIATTR_FRAME_SIZE
	.align		4
.L_1:
        /*000c*/ 	.byte	0x04, 0x11
        /*000e*/ 	.short	(.L_3 - .L_2)
	.align		4
.L_2:
        /*0010*/ 	.word	index@(_Z6addVecPiS_S_i)
        /*0014*/ 	.word	0x00000000


	//----- nvinfo : EIATTR_REGCOUNT
	.align		4
.L_3:
        /*0018*/ 	.byte	0x04, 0x2f
        /*001a*/ 	.short	(.L_5 - .L_4)
	.align		4
.L_4:
        /*001c*/ 	.word	index@(_Z21MatrixAdditionElementPiS_S_m)
        /*0020*/ 	.word	0x0000000c


	//----- nvinfo : EIATTR_FRAME_SIZE
	.align		4
.L_5:
        /*0024*/ 	.byte	0x04, 0x11
        /*0026*/ 	.short	(.L_7 - .L_6)
	.align		4
.L_6:
        /*0028*/ 	.word	index@(_Z21MatrixAdditionElementPiS_S_m)
        /*002c*/ 	.word	0x00000000


	//----- nvinfo : EIATTR_REGCOUNT
	.align		4
.L_7:
        /*0030*/ 	.byte	0x04, 0x2f
        /*0032*/ 	.short	(.L_9 - .L_8)
	.align		4
.L_8:
        /*0034*/ 	.word	index@(_Z17MatrixAdditionRowPiS_S_m)
        /*0038*/ 	.word	0x00000016


	//----- nvinfo : EIATTR_FRAME_SIZE
	.align		4
.L_9:
        /*003c*/ 	.byte	0x04, 0x11
        /*003e*/ 	.short	(.L_11 - .L_10)
	.align		4
.L_10:
        /*0040*/ 	.word	index@(_Z17MatrixAdditionRowPiS_S_m)
        /*0044*/ 	.word	0x00000000


	//----- nvinfo : EIATTR_REGCOUNT
	.align		4
.L_11:
        /*0048*/ 	.byte	0x04, 0x2f
        /*004a*/ 	.short	(.L_13 - .L_12)
	.align		4
.L_12:
        /*004c*/ 	.word	index@(_Z17MatrixAdditionColPiS_S_m)
        /*0050*/ 	.word	0x00000010


	//----- nvinfo : EIATTR_FRAME_SIZE
	.align		4
.L_13:
        /*0054*/ 	.byte	0x04, 0x11
        /*0056*/ 	.short	(.L_15 - .L_14)
	.align		4
.L_14:
        /*0058*/ 	.word	index@(_Z17MatrixAdditionColPiS_S_m)
        /*005c*/ 	.word	0x00000000


	//----- nvinfo : EIATTR_REGCOUNT
	.align		4
.L_15:
        /*0060*/ 	.byte	0x04, 0x2f
        /*0062*/ 	.short	(.L_17 - .L_16)
	.align		4
.L_16:
        /*0064*/ 	.word	index@(_Z16MatrixVectorMultPfS_S_m)
        /*0068*/ 	.word	0x00000012


	//----- nvinfo : EIATTR_FRAME_SIZE
	.align		4
.L_17:
        /*006c*/ 	.byte	0x04, 0x11
        /*006e*/ 	.short	(.L_19 - .L_18)
	.align		4
.L_18:
        /*0070*/ 	.word	index@($__internal_0_$__cuda_sm20_div_u64)
        /*0074*/ 	.word	0x00000000


	//----- nvinfo : EIATTR_FRAME_SIZE
	.align		4
.L_19:
        /*0078*/ 	.byte	0x04, 0x11
        /*007a*/ 	.short	(.L_21 - .L_20)
	.align		4
.L_20:
        /*007c*/ 	.word	index@(_Z16MatrixVectorMultPfS_S_m)
        /*0080*/ 	.word	0x00000000


	//----- nvinfo : EIATTR_MIN_STACK_SIZE
	.align		4
.L_21:
        /*0084*/ 	.byte	0x04, 0x12
        /*0086*/ 	.short	(.L_23 - .L_22)
	.align		4
.L_22:
        /*0088*/ 	.word	index@(_Z16MatrixVectorMultPfS_S_m)
        /*008c*/ 	.word	0x00000000


	//----- nvinfo : EIATTR_MIN_STACK_SIZE
	.align		4
.L_23:
        /*0090*/ 	.byte	0x04, 0x12
        /*0092*/ 	.short	(.L_25 - .L_24)
	.align		4
.L_24:
        /*0094*/ 	.word	index@(_Z17MatrixAdditionColPiS_S_m)
        /*0098*/ 	.word	0x00000000


	//----- nvinfo : EIATTR_MIN_STACK_SIZE
	.align		4
.L_25:
        /*009c*/ 	.byte	0x04, 0x12
        /*009e*/ 	.short	(.L_27 - .L_26)
	.align		4
.L_26:
        /*00a0*/ 	.word	index@(_Z17MatrixAdditionRowPiS_S_m)
        /*00a4*/ 	.word	0x00000000


	//----- nvinfo : EIATTR_MIN_STACK_SIZE
	.align		4
.L_27:
        /*00a8*/ 	.byte	0x04, 0x12
        /*00aa*/ 	.short	(.L_29 - .L_28)
	.align		4
.L_28:
        /*00ac*/ 	.word	index@(_Z21MatrixAdditionElementPiS_S_m)
        /*00b0*/ 	.word	0x00000000


	//----- nvinfo : EIATTR_MIN_STACK_SIZE
	.align		4
.L_29:
        /*00b4*/ 	.byte	0x04, 0x12
        /*00b6*/ 	.short	(.L_31 - .L_30)
	.align		4
.L_30:
        /*00b8*/ 	.word	index@(_Z6addVecPiS_S_i)
        /*00bc*/ 	.word	0x00000000
.L_31:


//--------------------- .nv.compat                --------------------------
	.section	.nv.compat,"",@"SHT_CUDA_COMPAT_INFO"
	.align	4
        /*0000*/ 	.byte	0x02, 0x09, 0x00, 0x00, 0x02, 0x02, 0x01, 0x00, 0x02, 0x05, 0x05, 0x00, 0x03, 0x07, 0x01, 0x01
        /*0010*/ 	.byte	0x02, 0x03, 0x00, 0x00, 0x02, 0x06, 0x01, 0x00, 0x04, 0x0b, 0x08, 0x00, 0x09, 0x00, 0x00, 0x00
        /*0020*/ 	.byte	0x00, 0x00, 0x00, 0x00


//--------------------- .nv.info._Z16MatrixVectorMultPfS_S_m --------------------------
	.section	.nv.info._Z16MatrixVectorMultPfS_S_m,"",@"SHT_CUDA_INFO"
	.sectionflags	@""
	.align	4


	//----- nvinfo : EIATTR_CUDA_API_VERSION
	.align		4
        /*0000*/ 	.byte	0x04, 0x37
        /*0002*/ 	.short	(.L_33 - .L_32)
.L_32:
        /*0004*/ 	.word	0x00000082


	//----- nvinfo : EIATTR_KPARAM_INFO
	.align		4
.L_33:
        /*0008*/ 	.byte	0x04, 0x17
        /*000a*/ 	.short	(.L_35 - .L_34)
.L_34:
        /*000c*/ 	.word	0x00000000
        /*0010*/ 	.short	0x0003
        /*0012*/ 	.short	0x0018
        /*0014*/ 	.byte	0x00, 0xf0, 0x21, 0x00


	//----- nvinfo : EIATTR_KPARAM_INFO
	.align		4
.L_35:
        /*0018*/ 	.byte	0x04, 0x17
        /*001a*/ 	.short	(.L_37 - .L_36)
.L_36:
        /*001c*/ 	.word	0x00000000
        /*0020*/ 	.short	0x0002
        /*0022*/ 	.short	0x0010
        /*0024*/ 	.byte	0x00, 0xf5, 0x21, 0x00


	//----- nvinfo : EIATTR_KPARAM_INFO
	.align		4
.L_37:
        /*0028*/ 	.byte	0x04, 0x17
        /*002a*/ 	.short	(.L_39 - .L_38)
.L_38:
        /*002c*/ 	.word	0x00000000
        /*0030*/ 	.short	0x0001
        /*0032*/ 	.short	0x0008
        /*0034*/ 	.byte	0x00, 0xf5, 0x21, 0x00


	//----- nvinfo : EIATTR_KPARAM_INFO
	.align		4
.L_39:
        /*0038*/ 	.byte	0x04, 0x17
        /*003a*/ 	.short	(.L_41 - .L_40)
.L_40:
        /*003c*/ 	.word	0x00000000
        /*0040*/ 	.short	0x0000
        /*0042*/ 	.short	0x0000
        /*0044*/ 	.byte	0x00, 0xf5, 0x21, 0x00


	//----- nvinfo : EIATTR_SPARSE_MMA_MASK
	.align		4
.L_41:
        /*0048*/ 	.byte	0x03, 0x50
        /*004a*/ 	.short	0x0000


	//----- nvinfo : EIATTR_MAXREG_COUNT
	.align		4
        /*004c*/ 	.byte	0x03, 0x1b
        /*004e*/ 	.short	0x00ff


	//----- nvinfo : EIATTR_MERCURY_ISA_VERSION
	.align		4
        /*0050*/ 	.byte	0x03, 0x5f
        /*0052*/ 	.short	0x0101


	//----- nvinfo : EIATTR_VRC_CTA_INIT_COUNT
	.align		4
        /*0054*/ 	.byte	0x02, 0x4a
	.zero		1
	.zero		1


	//----- nvinfo : EIATTR_EXIT_INSTR_OFFSETS
	.align		4
        /*0058*/ 	.byte	0x04, 0x1c
        /*005a*/ 	.short	(.L_43 - .L_42)


	//   ....[0]....
.L_42:
        /*005c*/ 	.word	0x000000d0


	//   ....[1]....
        /*0060*/ 	.word	0x00000350


	//----- nvinfo : EIATTR_CRS_STACK_SIZE
	.align		4
.L_43:
        /*0064*/ 	.byte	0x04, 0x1e
        /*0066*/ 	.short	(.L_45 - .L_44)
.L_44:
        /*0068*/ 	.word	0x00000000


	//----- nvinfo : EIATTR_CBANK_PARAM_SIZE
	.align		4
.L_45:
        /*006c*/ 	.byte	0x03, 0x19
        /*006e*/ 	.short	0x0020


	//----- nvinfo : EIATTR_PARAM_CBANK
	.align		4
        /*0070*/ 	.byte	0x04, 0x0a
        /*0072*/ 	.short	(.L_47 - .L_46)
	.align		4
.L_46:
        /*0074*/ 	.word	index@(.nv.constant0._Z16MatrixVectorMultPfS_S_m)
        /*0078*/ 	.short	0x0380
        /*007a*/ 	.short	0x0020


	//----- nvinfo : EIATTR_SW_WAR
	.align		4
.L_47:
        /*007c*/ 	.byte	0x04, 0x36
        /*007e*/ 	.short	(.L_49 - .L_48)
.L_48:
        /*0080*/ 	.word	0x00000008
.L_49:


//--------------------- .nv.info._Z17MatrixAdditionColPiS_S_m --------------------------
	.section	.nv.info._Z17MatrixAdditionColPiS_S_m,"",@"SHT_CUDA_INFO"
	.sectionflags	@""
	.align	4


	//----- nvinfo : EIATTR_CUDA_API_VERSION
	.align		4
        /*0000*/ 	.byte	0x04, 0x37
        /*0002*/ 	.short	(.L_51 - .L_50)
.L_50:
        /*0004*/ 	.word	0x00000082


	//----- nvinfo : EIATTR_KPARAM_INFO
	.align		4
.L_51:
        /*0008*/ 	.byte	0x04, 0x17
        /*000a*/ 	.short	(.L_53 - .L_52)
.L_52:
        /*000c*/ 	.word	0x00000000
        /*0010*/ 	.short	0x0003
        /*0012*/ 	.short	0x0018
        /*0014*/ 	.byte	0x00, 0xf0, 0x21, 0x00


	//----- nvinfo : EIATTR_KPARAM_INFO
	.align		4
.L_53:
        /*0018*/ 	.byte	0x04, 0x17
        /*001a*/ 	.short	(.L_55 - .L_54)
.L_54:
        /*001c*/ 	.word	0x00000000
        /*0020*/ 	.short	0x0002
        /*0022*/ 	.short	0x0010
        /*0024*/ 	.byte	0x00, 0xf5, 0x21, 0x00


	//----- nvinfo : EIATTR_KPARAM_INFO
	.align		4
.L_55:
        /*0028*/ 	.byte	0x04, 0x17
        /*002a*/ 	.short	(.L_57 - .L_56)
.L_56:
        /*002c*/ 	.word	0x00000000
        /*0030*/ 	.short	0x0001
        /*0032*/ 	.short	0x0008
        /*0034*/ 	.byte	0x00, 0xf5, 0x21, 0x00


	//----- nvinfo : EIATTR_KPARAM_INFO
	.align		4
.L_57:
        /*0038*/ 	.byte	0x04, 0x17
        /*003a*/ 	.short	(.L_59 - .L_58)
.L_58:
        /*003c*/ 	.word	0x00000000
        /*0040*/ 	.short	0x0000
        /*0042*/ 	.short	0x0000
        /*0044*/ 	.byte	0x00, 0xf5, 0x21, 0x00


	//----- nvinfo : EIATTR_SPARSE_MMA_MASK
	.align		4
.L_59:
        /*0048*/ 	.byte	0x03, 0x50
        /*004a*/ 	.short	0x0000


	//----- nvinfo : EIATTR_MAXREG_COUNT
	.align		4
        /*004c*/ 	.byte	0x03, 0x1b
        /*004e*/ 	.short	0x00ff


	//----- nvinfo : EIATTR_MERCURY_ISA_VERSION
	.align		4
        /*0050*/ 	.byte	0x03, 0x5f
        /*0052*/ 	.short	0x0101


	//----- nvinfo : EIATTR_VRC_CTA_INIT_COUNT
	.align		4
        /*0054*/ 	.byte	0x02, 0x4a
	.zero		1
	.zero		1


	//----- nvinfo : EIATTR_EXIT_INSTR_OFFSETS
	.align		4
        /*0058*/ 	.byte	0x04, 0x1c
        /*005a*/ 	.short	(.L_61 - .L_60)


	//   ....[0]....
.L_60:
        /*005c*/ 	.word	0x00000130


	//   ....[1]....
        /*0060*/ 	.word	0x000002b0


	//----- nvinfo : EIATTR_CRS_STACK_SIZE
	.align		4
.L_61:
        /*0064*/ 	.byte	0x04, 0x1e
        /*0066*/ 	.short	(.L_63 - .L_62)
.L_62:
        /*0068*/ 	.word	0x00000000


	//----- nvinfo : EIATTR_CBANK_PARAM_SIZE
	.align		4
.L_63:
        /*006c*/ 	.byte	0x03, 0x19
        /*006e*/ 	.short	0x0020


	//----- nvinfo : EIATTR_PARAM_CBANK
	.align		4
        /*0070*/ 	.byte	0x04, 0x0a
        /*0072*/ 	.short	(.L_65 - .L_64)
	.align		4
.L_64:
        /*0074*/ 	.word	index@(.nv.constant0._Z17MatrixAdditionColPiS_S_m)
        /*0078*/ 	.short	0x0380
        /*007a*/ 	.short	0x0020


	//----- nvinfo : EIATTR_SW_WAR
	.align		4
.L_65:
        /*007c*/ 	.byte	0x04, 0x36
        /*007e*/ 	.short	(.L_67 - .L_66)
.L_66:
        /*0080*/ 	.word	0x00000008
.L_67:


//--------------------- .nv.info._Z17MatrixAdditionRowPiS_S_m --------------------------
	.section	.nv.info._Z17MatrixAdditionRowPiS_S_m,"",@"SHT_CUDA_INFO"
	.sectionflags	@""
	.align	4


	//----- nvinfo : EIATTR_CUDA_API_VERSION
	.align		4
        /*0000*/ 	.byte	0x04, 0x37
        /*0002*/ 	.short	(.L_69 - .L_68)
.L_68:
        /*0004*/ 	.word	0x00000082


	//----- nvinfo : EIATTR_KPARAM_INFO
	.align		4
.L_69:
        /*0008*/ 	.byte	0x04, 0x17
        /*000a*/ 	.short	(.L_71 - .L_70)
.L_70:
        /*000c*/ 	.word	0x00000000
        /*0010*/ 	.short	0x0003
        /*0012*/ 	.short	0x0018
        /*0014*/ 	.byte	0x00, 0xf0, 0x21, 0x00


	//----- nvinfo : EIATTR_KPARAM_INFO
	.align		4
.L_71:
        /*0018*/ 	.byte	0x04, 0x17
        /*001a*/ 	.short	(.L_73 - .L_72)
.L_72:
        /*001c*/ 	.word	0x00000000
        /*0020*/ 	.short	0x0002
        /*0022*/ 	.short	0x0010
        /*0024*/ 	.byte	0x00, 0xf5, 0x21, 0x00


	//----- nvinfo : EIATTR_KPARAM_INFO
	.align		4
.L_73:
        /*0028*/ 	.byte	0x04, 0x17
        /*002a*/ 	.short	(.L_75 - .L_74)
.L_74:
        /*002c*/ 	.word	0x00000000
        /*0030*/ 	.short	0x0001
        /*0032*/ 	.short	0x0008
        /*0034*/ 	.byte	0x00, 0xf5, 0x21, 0x00


	//----- nvinfo : EIATTR_KPARAM_INFO
	.align		4
.L_75:
        /*0038*/ 	.byte	0x04, 0x17
        /*003a*/ 	.short	(.L_77 - .L_76)
.L_76:
        /*003c*/ 	.word	0x00000000
        /*0040*/ 	.short	0x0000
        /*0042*/ 	.short	0x0000
        /*0044*/ 	.byte	0x00, 0xf5, 0x21, 0x00


	//----- nvinfo : EIATTR_SPARSE_MMA_MASK
	.align		4
.L_77:
        /*0048*/ 	.byte	0x03, 0x50
        /*004a*/ 	.short	0x0000


	//----- nvinfo : EIATTR_MAXREG_COUNT
	.align		4
        /*004c*/ 	.byte	0x03, 0x1b
        /*004e*/ 	.short	0x00ff


	//----- nvinfo : EIATTR_MERCURY_ISA_VERSION
	.align		4
        /*0050*/ 	.byte	0x03, 0x5f
        /*0052*/ 	.short	0x0101


	//----- nvinfo : EIATTR_VRC_CTA_INIT_COUNT
	.align		4
        /*0054*/ 	.byte	0x02, 0x4a
	.zero		1
	.zero		1


	//----- nvinfo : EIATTR_EXIT_INSTR_OFFSETS
	.align		4
        /*0058*/ 	.byte	0x04, 0x1c
        /*005a*/ 	.short	(.L_79 - .L_78)


	//   ....[0]....
.L_78:
        /*005c*/ 	.word	0x00000080


	//   ....[1]....
        /*0060*/ 	.word	0x000006f0


	//   ....[2]....
        /*0064*/ 	.word	0x00000a40


	//   ....[3]....
        /*0068*/ 	.word	0x00000ca0


	//   ....[4]....
        /*006c*/ 	.word	0x00000eb0


	//----- nvinfo : EIATTR_CBANK_PARAM_SIZE
	.align		4
.L_79:
        /*0070*/ 	.byte	0x03, 0x19
        /*0072*/ 	.short	0x0020


	//----- nvinfo : EIATTR_PARAM_CBANK
	.align		4
        /*0074*/ 	.byte	0x04, 0x0a
        /*0076*/ 	.short	(.L_81 - .L_80)
	.align		4
.L_80:
        /*0078*/ 	.word	index@(.nv.constant0._Z17MatrixAdditionRowPiS_S_m)
        /*007c*/ 	.short	0x0380
        /*007e*/ 	.short	0x0020


	//----- nvinfo : EIATTR_SW_WAR
	.align		4
.L_81:
        /*0080*/ 	.byte	0x04, 0x36
        /*0082*/ 	.short	(.L_83 - .L_82)
.L_82:
        /*0084*/ 	.word	0x00000008
.L_83:


//--------------------- .nv.info._Z21MatrixAdditionElementPiS_S_m --------------------------
	.section	.nv.info._Z21MatrixAdditionElementPiS_S_m,"",@"SHT_CUDA_INFO"
	.sectionflags	@""
	.align	4


	//----- nvinfo : EIATTR_CUDA_API_VERSION
	.align		4
        /*0000*/ 	.byte	0x04, 0x37
        /*0002*/ 	.short	(.L_85 - .L_84)
.L_84:
        /*0004*/ 	.word	0x00000082


	//----- nvinfo : EIATTR_KPARAM_INFO
	.align		4
.L_85:
        /*0008*/ 	.byte	0x04, 0x17
        /*000a*/ 	.short	(.L_87 - .L_86)
.L_86:
        /*000c*/ 	.word	0x00000000
        /*0010*/ 	.short	0x0003
        /*0012*/ 	.short	0x0018
        /*0014*/ 	.byte	0x00, 0xf0, 0x21, 0x00


	//----- nvinfo : EIATTR_KPARAM_INFO
	.align		4
.L_87:
        /*0018*/ 	.byte	0x04, 0x17
        /*001a*/ 	.short	(.L_89 - .L_88)
.L_88:
        /*001c*/ 	.word	0x00000000
        /*0020*/ 	.short	0x0002
        /*0022*/ 	.short	0x0010
        /*0024*/ 	.byte	0x00, 0xf5, 0x21, 0x00


	//----- nvinfo : EIATTR_KPARAM_INFO
	.align		4
.L_89:
        /*0028*/ 	.byte	0x04, 0x17
        /*002a*/ 	.short	(.L_91 - .L_90)
.L_90:
        /*002c*/ 	.word	0x00000000
        /*0030*/ 	.short	0x0001
        /*0032*/ 	.short	0x0008
        /*0034*/ 	.byte	0x00, 0xf5, 0x21, 0x00


	//----- nvinfo : EIATTR_KPARAM_INFO
	.align		4
.L_91:
        /*0038*/ 	.byte	0x04, 0x17
        /*003a*/ 	.short	(.L_93 - .L_92)
.L_92:
        /*003c*/ 	.word	0x00000000
        /*0040*/ 	.short	0x0000
        /*0042*/ 	.short	0x0000
        /*0044*/ 	.byte	0x00, 0xf5, 0x21, 0x00


	//----- nvinfo : EIATTR_SPARSE_MMA_MASK
	.align		4
.L_93:
        /*0048*/ 	.byte	0x03, 0x50
        /*004a*/ 	.short	0x0000


	//----- nvinfo : EIATTR_MAXREG_COUNT
	.align		4
        /*004c*/ 	.byte	0x03, 0x1b
        /*004e*/ 	.short	0x00ff


	//----- nvinfo : EIATTR_MERCURY_ISA_VERSION
	.align		4
        /*0050*/ 	.byte	0x03, 0x5f
        /*0052*/ 	.short	0x0101


	//----- nvinfo : EIATTR_VRC_CTA_INIT_COUNT
	.align		4
        /*0054*/ 	.byte	0x02, 0x4a
	.zero		1
	.zero		1


	//----- nvinfo : EIATTR_EXIT_INSTR_OFFSETS
	.align		4
        /*0058*/ 	.byte	0x04, 0x1c
        /*005a*/ 	.short	(.L_95 - .L_94)


	//   ....[0]....
.L_94:
        /*005c*/ 	.word	0x000000d0


	//   ....[1]....
        /*0060*/ 	.word	0x000001d0


	//----- nvinfo : EIATTR_CBANK_PARAM_SIZE
	.align		4
.L_95:
        /*0064*/ 	.byte	0x03, 0x19
        /*0066*/ 	.short	0x0020


	//----- nvinfo : EIATTR_PARAM_CBANK
	.align		4
        /*0068*/ 	.byte	0x04, 0x0a
        /*006a*/ 	.short	(.L_97 - .L_96)
	.align		4
.L_96:
        /*006c*/ 	.word	index@(.nv.constant0._Z21MatrixAdditionElementPiS_S_m)
        /*0070*/ 	.short	0x0380
        /*0072*/ 	.short	0x0020


	//----- nvinfo : EIATTR_SW_WAR
	.align		4
.L_97:
        /*0074*/ 	.byte	0x04, 0x36
        /*0076*/ 	.short	(.L_99 - .L_98)
.L_98:
        /*0078*/ 	.word	0x00000008
.L_99:


//--------------------- .nv.info._Z6addVecPiS_S_i --------------------------
	.section	.nv.info._Z6addVecPiS_S_i,"",@"SHT_CUDA_INFO"
	.sectionflags	@""
	.align	4


	//----- nvinfo : EIATTR_CUDA_API_VERSION
	.align		4
        /*0000*/ 	.byte	0x04, 0x37
        /*0002*/ 	.short	(.L_101 - .L_100)
.L_100:
        /*0004*/ 	.word	0x00000082


	//----- nvinfo : EIATTR_KPARAM_INFO
	.align		4
.L_101:
        /*0008*/ 	.byte	0x04, 0x17
        /*000a*/ 	.short	(.L_103 - .L_102)
.L_102:
        /*000c*/ 	.word	0x00000000
        /*0010*/ 	.short	0x0003
        /*0012*/ 	.short	0x0018
        /*0014*/ 	.byte	0x00, 0xf0, 0x11, 0x00


	//----- nvinfo : EIATTR_KPARAM_INFO
	.align		4
.L_103:
        /*0018*/ 	.byte	0x04, 0x17
        /*001a*/ 	.short	(.L_105 - .L_104)
.L_104:
        /*001c*/ 	.word	0x00000000
        /*0020*/ 	.short	0x0002
        /*0022*/ 	.short	0x0010
        /*0024*/ 	.byte	0x00, 0xf5, 0x21, 0x00


	//----- nvinfo : EIATTR_KPARAM_INFO
	.align		4
.L_105:
        /*0028*/ 	.byte	0x04, 0x17
        /*002a*/ 	.short	(.L_107 - .L_106)
.L_106:
        /*002c*/ 	.word	0x00000000
        /*0030*/ 	.short	0x0001
        /*0032*/ 	.short	0x0008
        /*0034*/ 	.byte	0x00, 0xf5, 0x21, 0x00


	//----- nvinfo : EIATTR_KPARAM_INFO
	.align		4
.L_107:
        /*0038*/ 	.byte	0x04, 0x17
        /*003a*/ 	.short	(.L_109 - .L_108)
.L_108:
        /*003c*/ 	.word	0x00000000
        /*0040*/ 	.short	0x0000
        /*0042*/ 	.short	0x0000
        /*0044*/ 	.byte	0x00, 0xf5, 0x21, 0x00


	//----- nvinfo : EIATTR_SPARSE_MMA_MASK
	.align		4
.L_109:
        /*0048*/ 	.byte	0x03, 0x50
        /*004a*/ 	.short	0x0000


	//----- nvinfo : EIATTR_MAXREG_COUNT
	.align		4
        /*004c*/ 	.byte	0x03, 0x1b
        /*004e*/ 	.short	0x00ff


	//----- nvinfo : EIATTR_MERCURY_ISA_VERSION
	.align		4
        /*0050*/ 	.byte	0x03, 0x5f
        /*0052*/ 	.short	0x0101


	//----- nvinfo : EIATTR_VRC_CTA_INIT_COUNT
	.align		4
        /*0054*/ 	.byte	0x02, 0x4a
	.zero		1
	.zero		1


	//----- nvinfo : EIATTR_EXIT_INSTR_OFFSETS
	.align		4
        /*0058*/ 	.byte	0x04, 0x1c
        /*005a*/ 	.short	(.L_111 - .L_110)


	//   ....[0]....
.L_110:
        /*005c*/ 	.word	0x00000100


	//----- nvinfo : EIATTR_CBANK_PARAM_SIZE
	.align		4
.L_111:
        /*0060*/ 	.byte	0x03, 0x19
        /*0062*/ 	.short	0x001c


	//----- nvinfo : EIATTR_PARAM_CBANK
	.align		4
        /*0064*/ 	.byte	0x04, 0x0a
        /*0066*/ 	.short	(.L_113 - .L_112)
	.align		4
.L_112:
        /*0068*/ 	.word	index@(.nv.constant0._Z6addVecPiS_S_i)
        /*006c*/ 	.short	0x0380
        /*006e*/ 	.short	0x001c


	//----- nvinfo : EIATTR_SW_WAR
	.align		4
.L_113:
        /*0070*/ 	.byte	0x04, 0x36
        /*0072*/ 	.short	(.L_115 - .L_114)
.L_114:
        /*0074*/ 	.word	0x00000008
.L_115:


//--------------------- .nv.callgraph             --------------------------
	.section	.nv.callgraph,"",@"SHT_CUDA_CALLGRAPH"
	.align	4
	.sectionentsize	8
	.align		4
        /*0000*/ 	.word	0x00000000
	.align		4
        /*0004*/ 	.word	0xffffffff
	.align		4
        /*0008*/ 	.word	0x00000000
	.align		4
        /*000c*/ 	.word	0xfffffffe
	.align		4
        /*0010*/ 	.word	0x00000000
	.align		4
        /*0014*/ 	.word	0xfffffffd
	.align		4
        /*0018*/ 	.word	0x00000000
	.align		4
        /*001c*/ 	.word	0xfffffffc


//--------------------- .text._Z16MatrixVectorMultPfS_S_m --------------------------
	.section	.text._Z16MatrixVectorMultPfS_S_m,"ax",@progbits
	.align	128
        .global         _Z16MatrixVectorMultPfS_S_m
        .type           _Z16MatrixVectorMultPfS_S_m,@function
        .size           _Z16MatrixVectorMultPfS_S_m,(.L_x_13 - _Z16MatrixVectorMultPfS_S_m)
        .other          _Z16MatrixVectorMultPfS_S_m,@"STO_CUDA_ENTRY STV_DEFAULT"
_Z16MatrixVectorMultPfS_S_m:
.text._Z16MatrixVectorMultPfS_S_m:
[----:B------:R-:W-:Y:S01]  /*0000*/  LDC R1, c[0x0][0x37c] ;  /* 0x0000df00ff017b82 */ /* 0x000fe20000000800 */
[----:B------:R-:W0:Y:S01]  /*0010*/  S2R R3, SR_TID.X ;  /* 0x0000000000037919 */ /* 0x000e220000002100 */
[----:B------:R-:W1:Y:S06]  /*0020*/  LDCU.64 UR8, c[0x0][0x398] ;  /* 0x00007300ff0877ac */ /* 0x000e6c0008000a00 */
[----:B------:R-:W0:Y:S08]  /*0030*/  S2UR UR5, SR_CTAID.X ;  /* 0x00000000000579c3 */ /* 0x000e300000002500 */
[----:B------:R-:W0:Y:S01]  /*0040*/  LDC R0, c[0x0][0x360] ;  /* 0x0000d800ff007b82 */ /* 0x000e220000000800 */
[----:B-1----:R-:W-:-:S02]  /*0050*/  UIMAD UR4, UR9, UR8, URZ ;  /* 0x00000008090472a4 */ /* 0x002fc4000f8e02ff */
[----:B------:R-:W-:Y:S02]  /*0060*/  UIMAD.WIDE.U32 UR6, UR8, UR8, URZ ;  /* 0x00000008080672a5 */ /* 0x000fe4000f8e00ff */
[----:B------:R-:W-:-:S04]  /*0070*/  UIMAD UR4, UR8, UR9, UR4 ;  /* 0x00000009080472a4 */ /* 0x000fc8000f8e0204 */
[----:B------:R-:W-:-:S06]  /*0080*/  UIADD3 UR4, UPT, UPT, UR7, UR4, URZ ;  /* 0x0000000407047290 */ /* 0x000fcc000fffe0ff */
[----:B------:R-:W-:Y:S02]  /*0090*/  IMAD.U32 R2, RZ, RZ, UR4 ;  /* 0x00000004ff027e24 */ /* 0x000fe4000f8e00ff */
[----:B0-----:R-:W-:-:S05]  /*00a0*/  IMAD R0, R0, UR5, R3 ;  /* 0x0000000500007c24 */ /* 0x001fca000f8e0203 */
[----:B------:R-:W-:-:S04]  /*00b0*/  ISETP.LT.U32.AND P0, PT, R0, UR6, PT ;  /* 0x0000000600007c0c */ /* 0x000fc8000bf01070 */
[----:B------:R-:W-:-:S13]  /*00c0*/  ISETP.GT.U32.AND.EX P0, PT, R2, RZ, PT, P0 ;  /* 0x000000ff0200720c */ /* 0x000fda0003f04100 */
[----:B------:R-:W-:Y:S05]  /*00d0*/  @!P0 EXIT ;  /* 0x000000000000894d */ /* 0x000fea0003800000 */
[----:B------:R-:W-:Y:S01]  /*00e0*/  UISETP.NE.U32.AND UP0, UPT, UR9, URZ, UPT ;  /* 0x000000ff0900728c */ /* 0x000fe2000bf05070 */
[----:B------:R-:W0:Y:S08]  /*00f0*/  LDCU.64 UR4, c[0x0][0x358] ;  /* 0x00006b00ff0477ac */ /* 0x000e300008000a00 */
[----:B------:R-:W-:Y:S05]  /*0100*/  BRA.U UP0, `(.L_x_0) ;  /* 0x0000000100507547 */ /* 0x000fea000b800000 */
[----:B------:R-:W1:Y:S01]  /*0110*/  I2F.U32.RP R4, UR8 ;  /* 0x0000000800047d06 */ /* 0x000e620008209000 */
[----:B------:R-:W-:-:S07]  /*0120*/  ISETP.NE.U32.AND P2, PT, RZ, UR8, PT ;  /* 0x00000008ff007c0c */ /* 0x000fce000bf45070 */
[----:B-1----:R-:W1:Y:S02]  /*0130*/  MUFU.RCP R4, R4 ;  /* 0x0000000400047308 */ /* 0x002e640000001000 */
[----:B-1----:R-:W-:-:S06]  /*0140*/  VIADD R2, R4, 0xffffffe ;  /* 0x0ffffffe04027836 */ /* 0x002fcc0000000000 */
[----:B------:R1:W2:Y:S02]  /*0150*/  F2I.FTZ.U32.TRUNC.NTZ R3, R2 ;  /* 0x0000000200037305 */ /* 0x0002a4000021f000 */
[----:B-1----:R-:W-:Y:S02]  /*0160*/  HFMA2 R2, -RZ, RZ, 0, 0 ;  /* 0x00000000ff027431 */ /* 0x002fe400000001ff */
[----:B--2---:R-:W-:-:S04]  /*0170*/  IMAD.MOV R5, RZ, RZ, -R3 ;  /* 0x000000ffff057224 */ /* 0x004fc800078e0a03 */
[----:B------:R-:W-:-:S04]  /*0180*/  IMAD R5, R5, UR8, RZ ;  /* 0x0000000805057c24 */ /* 0x000fc8000f8e02ff */
[----:B------:R-:W-:-:S06]  /*0190*/  IMAD.HI.U32 R3, R3, R5, R2 ;  /* 0x0000000503037227 */ /* 0x000fcc00078e0002 */
[----:B------:R-:W-:-:S04]  /*01a0*/  IMAD.HI.U32 R2, R3, R0, RZ ;  /* 0x0000000003027227 */ /* 0x000fc800078e00ff */
[----:B------:R-:W-:-:S04]  /*01b0*/  IMAD.MOV R3, RZ, RZ, -R2 ;  /* 0x000000ffff037224 */ /* 0x000fc800078e0a02 */
[----:B------:R-:W-:-:S05]  /*01c0*/  IMAD R3, R3, UR8, R0 ;  /* 0x0000000803037c24 */ /* 0x000fca000f8e0200 */
[----:B------:R-:W-:-:S13]  /*01d0*/  ISETP.GE.U32.AND P0, PT, R3, UR8, PT ;  /* 0x0000000803007c0c */ /* 0x000fda000bf06070 */
[----:B------:R-:W-:Y:S01]  /*01e0*/  @P0 VIADD R3, R3, -UR8 ;  /* 0x8000000803030c36 */ /* 0x000fe20008000000 */
[----:B------:R-:W-:-:S04]  /*01f0*/  @P0 IADD3 R2, PT, PT, R2, 0x1, RZ ;  /* 0x0000000102020810 */ /* 0x000fc80007ffe0ff */
[----:B------:R-:W-:Y:S01]  /*0200*/  ISETP.GE.U32.AND P1, PT, R3, UR8, PT ;  /* 0x0000000803007c0c */ /* 0x000fe2000bf26070 */
[----:B------:R-:W-:-:S12]  /*0210*/  IMAD.MOV.U32 R3, RZ, RZ, RZ ;  /* 0x000000ffff037224 */ /* 0x000fd800078e00ff */
[----:B------:R-:W-:Y:S01]  /*0220*/  @P1 VIADD R2, R2, 0x1 ;  /* 0x0000000102021836 */ /* 0x000fe20000000000 */
[----:B------:R-:W-:Y:S01]  /*0230*/  @!P2 LOP3.LUT R2, RZ, UR8, RZ, 0x33, !PT ;  /* 0x00000008ff02ac12 */ /* 0x000fe2000f8e33ff */
[----:B------:R-:W-:Y:S06]  /*0240*/  BRA `(.L_x_1) ;  /* 0x0000000000087947 */ /* 0x000fec0003800000 */
.L_x_0:
[----:B------:R-:W-:-:S07]  /*0250*/  MOV R4, 0x270 ;  /* 0x0000027000047802 */ /* 0x000fce0000000f00 */
[----:B0-----:R-:W-:Y:S05]  /*0260*/  CALL.REL.NOINC `($__internal_0_$__cuda_sm20_div_u64) ;  /* 0x00000000003c7944 */ /* 0x001fea0003c00000 */
.L_x_1:
[----:B------:R-:W1:Y:S01]  /*0270*/  LDCU.128 UR8, c[0x0][0x380] ;  /* 0x00007000ff0877ac */ /* 0x000e620008000c00 */
[C---:B------:R-:W-:Y:S02]  /*0280*/  SHF.L.U32 R6, R2.reuse, 0x2, RZ ;  /* 0x0000000202067819 */ /* 0x040fe400000006ff */
[----:B------:R-:W-:Y:S01]  /*0290*/  SHF.L.U64.HI R7, R2, 0x2, R3 ;  /* 0x0000000202077819 */ /* 0x000fe20000010203 */
[----:B------:R-:W2:Y:S01]  /*02a0*/  LDCU.64 UR6, c[0x0][0x390] ;  /* 0x00007200ff0677ac */ /* 0x000ea20008000a00 */
[----:B-1----:R-:W-:Y:S02]  /*02b0*/  IADD3 R4, P1, PT, R6, UR10, RZ ;  /* 0x0000000a06047c10 */ /* 0x002fe4000ff3e0ff */
[C---:B------:R-:W-:Y:S02]  /*02c0*/  LEA R2, P0, R0.reuse, UR8, 0x2 ;  /* 0x0000000800027c11 */ /* 0x040fe4000f8010ff */
[----:B------:R-:W-:Y:S02]  /*02d0*/  IADD3.X R5, PT, PT, R7, UR11, RZ, P1, !PT ;  /* 0x0000000b07057c10 */ /* 0x000fe40008ffe4ff */
[----:B------:R-:W-:-:S04]  /*02e0*/  LEA.HI.X R3, R0, UR9, RZ, 0x2, P0 ;  /* 0x0000000900037c11 */ /* 0x000fc800080f14ff */
[----:B0-----:R-:W3:Y:S04]  /*02f0*/  LDG.E R5, desc[UR4][R4.64] ;  /* 0x0000000404057981 */ /* 0x001ee8000c1e1900 */
[----:B------:R-:W3:Y:S01]  /*0300*/  LDG.E R2, desc[UR4][R2.64] ;  /* 0x0000000402027981 */ /* 0x000ee2000c1e1900 */
[----:B--2---:R-:W-:-:S04]  /*0310*/  IADD3 R6, P0, PT, R6, UR6, RZ ;  /* 0x0000000606067c10 */ /* 0x004fc8000ff1e0ff */
[----:B------:R-:W-:Y:S01]  /*0320*/  IADD3.X R7, PT, PT, R7, UR7, RZ, P0, !PT ;  /* 0x0000000707077c10 */ /* 0x000fe200087fe4ff */
[----:B---3--:R-:W-:-:S05]  /*0330*/  FMUL R9, R2, R5 ;  /* 0x0000000502097220 */ /* 0x008fca0000400000 */
[----:B------:R-:W-:Y:S01]  /*0340*/  REDG.E.ADD.F32.FTZ.RN.STRONG.GPU desc[UR4][R6.64], R9 ;  /* 0x00000009060079a6 */ /* 0x000fe2000c12f304 */
[----:B------:R-:W-:Y:S05]  /*0350*/  EXIT ;  /* 0x000000000000794d */ /* 0x000fea0003800000 */
        .weak           $__internal_0_$__cuda_sm20_div_u64
        .type           $__internal_0_$__cuda_sm20_div_u64,@function
        .size           $__internal_0_$__cuda_sm20_div_u64,(.L_x_13 - $__internal_0_$__cuda_sm20_div_u64)
$__internal_0_$__cuda_sm20_div_u64:
[----:B------:R-:W0:Y:S01]  /*0360*/  LDCU.64 UR6, c[0x0][0x398] ;  /* 0x00007300ff0677ac */ /* 0x000e220008000a00 */
[----:B------:R-:W1:Y:S01]  /*0370*/  LDC.64 R2, c[0x0][0x398] ;  /* 0x0000e600ff027b82 */ /* 0x000e620000000a00 */
[----:B0-----:R-:W0:Y:S08]  /*0380*/  I2F.U64.RP R5, UR6 ;  /* 0x0000000600057d12 */ /* 0x001e300008309000 */
[----:B0-----:R-:W0:Y:S02]  /*0390*/  MUFU.RCP R5, R5 ;  /* 0x0000000500057308 */ /* 0x001e240000001000 */
[----:B0-----:R-:W-:-:S06]  /*03a0*/  VIADD R6, R5, 0x1ffffffe ;  /* 0x1ffffffe05067836 */ /* 0x001fcc0000000000 */
[----:B------:R-:W1:Y:S02]  /*03b0*/  F2I.U64.TRUNC R6, R6 ;  /* 0x0000000600067311 */ /* 0x000e64000020d800 */
[----:B-1----:R-:W-:-:S04]  /*03c0*/  IMAD.WIDE.U32 R8, R6, R2, RZ ;  /* 0x0000000206087225 */ /* 0x002fc800078e00ff */
[----:B------:R-:W-:Y:S01]  /*03d0*/  IMAD R9, R6, R3, R9 ;  /* 0x0000000306097224 */ /* 0x000fe200078e0209 */
[----:B------:R-:W-:-:S03]  /*03e0*/  IADD3 R11, P0, PT, RZ, -R8, RZ ;  /* 0x80000008ff0b7210 */ /* 0x000fc60007f1e0ff */
[----:B------:R-:W-:Y:S02]  /*03f0*/  IMAD R9, R7, R2, R9 ;  /* 0x0000000207097224 */ /* 0x000fe400078e0209 */
[----:B------:R-:W-:-:S04]  /*0400*/  IMAD.HI.U32 R8, R6, R11, RZ ;  /* 0x0000000b06087227 */ /* 0x000fc800078e00ff */
[----:B------:R-:W-:Y:S01]  /*0410*/  IMAD.X R13, RZ, RZ, ~R9, P0 ;  /* 0x000000ffff0d7224 */ /* 0x000fe200000e0e09 */
[----:B------:R-:W-:-:S03]  /*0420*/  MOV R9, R6 ;  /* 0x0000000600097202 */ /* 0x000fc60000000f00 */
[-C--:B------:R-:W-:Y:S02]  /*0430*/  IMAD R15, R7, R13.reuse, RZ ;  /* 0x0000000d070f7224 */ /* 0x080fe400078e02ff */
[----:B------:R-:W-:-:S04]  /*0440*/  IMAD.WIDE.U32 R8, P0, R6, R13, R8 ;  /* 0x0000000d06087225 */ /* 0x000fc80007800008 */
[----:B------:R-:W-:-:S04]  /*0450*/  IMAD.HI.U32 R5, R7, R13, RZ ;  /* 0x0000000d07057227 */ /* 0x000fc800078e00ff */
[----:B------:R-:W-:-:S04]  /*0460*/  IMAD.HI.U32 R8, P1, R7, R11, R8 ;  /* 0x0000000b07087227 */ /* 0x000fc80007820008 */
[----:B------:R-:W-:Y:S01]  /*0470*/  IMAD.X R5, R5, 0x1, R7, P0 ;  /* 0x0000000105057824 */ /* 0x000fe200000e0607 */
[----:B------:R-:W-:-:S04]  /*0480*/  IADD3 R9, P2, PT, R15, R8, RZ ;  /* 0x000000080f097210 */ /* 0x000fc80007f5e0ff */
[----:B------:R-:W-:Y:S01]  /*0490*/  IADD3.X R5, PT, PT, RZ, RZ, R5, P2, P1 ;  /* 0x000000ffff057210 */ /* 0x000fe200017e2405 */
[----:B------:R-:W-:-:S04]  /*04a0*/  IMAD.WIDE.U32 R6, R9, R2, RZ ;  /* 0x0000000209067225 */ /* 0x000fc800078e00ff */
[----:B------:R-:W-:Y:S01]  /*04b0*/  IMAD R7, R9, R3, R7 ;  /* 0x0000000309077224 */ /* 0x000fe200078e0207 */
[----:B------:R-:W-:-:S03]  /*04c0*/  IADD3 R11, P0, PT, RZ, -R6, RZ ;  /* 0x80000006ff0b7210 */ /* 0x000fc60007f1e0ff */
[----:B------:R-:W-:Y:S02]  /*04d0*/  IMAD R7, R5, R2, R7 ;  /* 0x0000000205077224 */ /* 0x000fe400078e0207 */
[----:B------:R-:W-:-:S04]  /*04e0*/  IMAD.HI.U32 R8, R9, R11, RZ ;  /* 0x0000000b09087227 */ /* 0x000fc800078e00ff */
[----:B------:R-:W-:Y:S02]  /*04f0*/  IMAD.X R6, RZ, RZ, ~R7, P0 ;  /* 0x000000ffff067224 */ /* 0x000fe400000e0e07 */
[----:B------:R-:W-:Y:S02]  /*0500*/  IMAD.MOV.U32 R7, RZ, RZ, RZ ;  /* 0x000000ffff077224 */ /* 0x000fe400078e00ff */
[----:B------:R-:W-:-:S04]  /*0510*/  IMAD.WIDE.U32 R8, P0, R9, R6, R8 ;  /* 0x0000000609087225 */ /* 0x000fc80007800008 */
[C---:B------:R-:W-:Y:S02]  /*0520*/  IMAD R10, R5.reuse, R6, RZ ;  /* 0x00000006050a7224 */ /* 0x040fe400078e02ff */
[----:B------:R-:W-:-:S04]  /*0530*/  IMAD.HI.U32 R9, P1, R5, R11, R8 ;  /* 0x0000000b05097227 */ /* 0x000fc80007820008 */
[----:B------:R-:W-:Y:S01]  /*0540*/  IMAD.HI.U32 R8, R5, R6, RZ ;  /* 0x0000000605087227 */ /* 0x000fe200078e00ff */
[----:B------:R-:W-:-:S04]  /*0550*/  IADD3 R9, P2, PT, R10, R9, RZ ;  /* 0x000000090a097210 */ /* 0x000fc80007f5e0ff */
[----:B------:R-:W-:Y:S01]  /*0560*/  IADD3.X R5, PT, PT, R8, R5, RZ, P0, !PT ;  /* 0x0000000508057210 */ /* 0x000fe200007fe4ff */
[----:B------:R-:W-:-:S03]  /*0570*/  IMAD.HI.U32 R6, R9, R0, RZ ;  /* 0x0000000009067227 */ /* 0x000fc600078e00ff */
[----:B------:R-:W-:Y:S01]  /*0580*/  IADD3.X R5, PT, PT, RZ, RZ, R5, P2, P1 ;  /* 0x000000ffff057210 */ /* 0x000fe200017e2405 */
[----:B------:R-:W-:-:S04]  /*0590*/  IMAD.WIDE.U32 R6, RZ, R9, R6 ;  /* 0x00000009ff067225 */ /* 0x000fc800078e0006 */
[----:B------:R-:W-:-:S05]  /*05a0*/  IMAD.HI.U32 R5, P0, R5, R0, R6 ;  /* 0x0000000005057227 */ /* 0x000fca0007800006 */
[----:B------:R-:W-:Y:S01]  /*05b0*/  IADD3 R9, P1, PT, RZ, R5, RZ ;  /* 0x00000005ff097210 */ /* 0x000fe20007f3e0ff */
[----:B------:R-:W-:-:S04]  /*05c0*/  IMAD.X R5, RZ, RZ, RZ, P0 ;  /* 0x000000ffff057224 */ /* 0x000fc800000e06ff */
[----:B------:R-:W-:Y:S01]  /*05d0*/  IMAD.WIDE.U32 R6, R9, R2, RZ ;  /* 0x0000000209067225 */ /* 0x000fe200078e00ff */
[----:B------:R-:W-:-:S03]  /*05e0*/  IADD3.X R5, PT, PT, RZ, R5, RZ, P1, !PT ;  /* 0x00000005ff057210 */ /* 0x000fc60000ffe4ff */
[----:B------:R-:W-:Y:S01]  /*05f0*/  IMAD R7, R9, R3, R7 ;  /* 0x0000000309077224 */ /* 0x000fe200078e0207 */
[----:B------:R-:W-:-:S03]  /*0600*/  IADD3 R13, P1, PT, -R6, R0, RZ ;  /* 0x00000000060d7210 */ /* 0x000fc60007f3e1ff */
[-C--:B------:R-:W-:Y:S01]  /*0610*/  IMAD R7, R5, R2.reuse, R7 ;  /* 0x0000000205077224 */ /* 0x080fe200078e0207 */
[CC--:B------:R-:W-:Y:S02]  /*0620*/  ISETP.GE.U32.AND P0, PT, R13.reuse, R2.reuse, PT ;  /* 0x000000020d00720c */ /* 0x0c0fe40003f06070 */
[----:B------:R-:W-:Y:S01]  /*0630*/  IADD3 R11, P2, PT, R13, -R2, RZ ;  /* 0x800000020d0b7210 */ /* 0x000fe20007f5e0ff */
[----:B------:R-:W-:Y:S01]  /*0640*/  IMAD.X R12, RZ, RZ, ~R7, P1 ;  /* 0x000000ffff0c7224 */ /* 0x000fe200008e0e07 */
[----:B------:R-:W-:-:S03]  /*0650*/  IADD3 R8, P1, PT, R9, 0x1, RZ ;  /* 0x0000000109087810 */ /* 0x000fc60007f3e0ff */
[C---:B------:R-:W-:Y:S01]  /*0660*/  IMAD.X R10, R12.reuse, 0x1, ~R3, P2 ;  /* 0x000000010c0a7824 */ /* 0x040fe200010e0e03 */
[----:B------:R-:W-:Y:S02]  /*0670*/  ISETP.GE.U32.AND.EX P0, PT, R12, R3, PT, P0 ;  /* 0x000000030c00720c */ /* 0x000fe40003f06100 */
[----:B------:R-:W-:Y:S02]  /*0680*/  IADD3.X R6, PT, PT, RZ, R5, RZ, P1, !PT ;  /* 0x00000005ff067210 */ /* 0x000fe40000ffe4ff */
[----:B------:R-:W-:Y:S02]  /*0690*/  SEL R11, R11, R13, P0 ;  /* 0x0000000d0b0b7207 */ /* 0x000fe40000000000 */
[----:B------:R-:W-:Y:S02]  /*06a0*/  SEL R8, R8, R9, P0 ;  /* 0x0000000908087207 */ /* 0x000fe40000000000 */
[----:B------:R-:W-:Y:S02]  /*06b0*/  SEL R10, R10, R12, P0 ;  /* 0x0000000c0a0a7207 */ /* 0x000fe40000000000 */
[----:B------:R-:W-:-:S02]  /*06c0*/  SEL R7, R6, R5, P0 ;  /* 0x0000000506077207 */ /* 0x000fc40000000000 */
[----:B------:R-:W-:Y:S02]  /*06d0*/  ISETP.GE.U32.AND P0, PT, R11, R2, PT ;  /* 0x000000020b00720c */ /* 0x000fe40003f06070 */
[----:B------:R-:W-:Y:S02]  /*06e0*/  IADD3 R5, P2, PT, R8, 0x1, RZ ;  /* 0x0000000108057810 */ /* 0x000fe40007f5e0ff */
[----:B------:R-:W-:Y:S02]  /*06f0*/  ISETP.GE.U32.AND.EX P0, PT, R10, R3, PT, P0 ;  /* 0x000000030a00720c */ /* 0x000fe40003f06100 */
[----:B------:R-:W-:Y:S01]  /*0700*/  ISETP.NE.U32.AND P1, PT, R2, RZ, PT ;  /* 0x000000ff0200720c */ /* 0x000fe20003f25070 */
[----:B------:R-:W-:Y:S01]  /*0710*/  IMAD.X R6, RZ, RZ, R7, P2 ;  /* 0x000000ffff067224 */ /* 0x000fe200010e0607 */
[----:B------:R-:W-:Y:S01]  /*0720*/  SEL R2, R5, R8, P0 ;  /* 0x0000000805027207 */ /* 0x000fe20000000000 */
[----:B------:R-:W-:Y:S01]  /*0730*/  HFMA2 R5, -RZ, RZ, 0, 0 ;  /* 0x00000000ff057431 */ /* 0x000fe200000001ff */
[----:B------:R-:W-:-:S02]  /*0740*/  ISETP.NE.AND.EX P1, PT, R3, RZ, PT, P1 ;  /* 0x000000ff0300720c */ /* 0x000fc40003f25310 */
[----:B------:R-:W-:Y:S02]  /*0750*/  SEL R3, R6, R7, P0 ;  /* 0x0000000706037207 */ /* 0x000fe40000000000 */
[----:B------:R-:W-:Y:S02]  /*0760*/  SEL R2, R2, 0xffffffff, P1 ;  /* 0xffffffff02027807 */ /* 0x000fe40000800000 */
[----:B------:R-:W-:Y:S01]  /*0770*/  SEL R3, R3, 0xffffffff, P1 ;  /* 0xffffffff03037807 */ /* 0x000fe20000800000 */
[----:B------:R-:W-:Y:S06]  /*0780*/  RET.REL.NODEC R4 `(_Z16MatrixVectorMultPfS_S_m) ;  /* 0xfffffff8041c7950 */ /* 0x000fec0003c3ffff */
.L_x_2:
[----:B------:R-:W-:-:S00]  /*0790*/  BRA `(.L_x_2) ;  /* 0xfffffffc00fc7947 */ /* 0x000fc0000383ffff */
[----:B------:R-:W-:-:S00]  /*07a0*/  NOP ;  /* 0x0000000000007918 */ /* 0x000fc00000000000 */
        /* <DEDUP_REMOVED lines=13> */
.L_x_13:


//--------------------- .text._Z17MatrixAdditionColPiS_S_m --------------------------
	.section	.text._Z17MatrixAdditionColPiS_S_m,"ax",@progbits
	.align	128
        .global         _Z17MatrixAdditionColPiS_S_m
        .type           _Z17MatrixAdditionColPiS_S_m,@function
        .size           _Z17MatrixAdditionColPiS_S_m,(.L_x_15 - _Z17MatrixAdditionColPiS_S_m)
        .other          _Z17MatrixAdditionColPiS_S_m,@"STO_CUDA_ENTRY STV_DEFAULT"
_Z17MatrixAdditionColPiS_S_m:
.text._Z17MatrixAdditionColPiS_S_m:
[----:B------:R-:W-:Y:S01]  /*0000*/  LDC R1, c[0x0][0x37c] ;  /* 0x0000df00ff017b82 */ /* 0x000fe20000000800 */
[----:B------:R-:W0:Y:S01]  /*0010*/  LDCU.64 UR10, c[0x0][0x398] ;  /* 0x00007300ff0a77ac */ /* 0x000e220008000a00 */
[----:B------:R-:W1:Y:S01]  /*0020*/  S2R R0, SR_CTAID.X ;  /* 0x0000000000007919 */ /* 0x000e620000002500 */
[----:B------:R-:W1:Y:S01]  /*0030*/  LDCU UR5, c[0x0][0x360] ;  /* 0x00006c00ff0577ac */ /* 0x000e620008000800 */
[----:B------:R-:W1:Y:S01]  /*0040*/  S2R R3, SR_TID.X ;  /* 0x0000000000037919 */ /* 0x000e620000002100 */
[----:B------:R-:W2:Y:S01]  /*0050*/  LDCU.128 UR12, c[0x0][0x380] ;  /* 0x00007000ff0c77ac */ /* 0x000ea20008000c00 */
[----:B0-----:R-:W-:Y:S02]  /*0060*/  UIMAD UR4, UR11, UR10, URZ ;  /* 0x0000000a0b0472a4 */ /* 0x001fe4000f8e02ff */
[----:B------:R-:W-:Y:S02]  /*0070*/  UIMAD.WIDE.U32 UR8, UR10, UR10, URZ ;  /* 0x0000000a0a0872a5 */ /* 0x000fe4000f8e00ff */
[----:B------:R-:W-:-:S02]  /*0080*/  UIMAD UR4, UR10, UR11, UR4 ;  /* 0x0000000b0a0472a4 */ /* 0x000fc4000f8e0204 */
[----:B------:R-:W-:Y:S02]  /*0090*/  UISETP.LT.U32.AND UP0, UPT, UR8, UR10, UPT ;  /* 0x0000000a0800728c */ /* 0x000fe4000bf01070 */
[----:B------:R-:W-:-:S04]  /*00a0*/  UIADD3 UR4, UPT, UPT, UR9, UR4, URZ ;  /* 0x0000000409047290 */ /* 0x000fc8000fffe0ff */
[----:B------:R-:W-:-:S04]  /*00b0*/  UISETP.LT.U32.AND.EX UP0, UPT, UR4, UR11, UPT, UP0 ;  /* 0x0000000b0400728c */ /* 0x000fc8000bf01100 */
[----:B------:R-:W-:Y:S01]  /*00c0*/  USEL UR6, UR8, UR10, UP0 ;  /* 0x0000000a08067287 */ /* 0x000fe20008000000 */
[----:B-1----:R-:W-:Y:S01]  /*00d0*/  IMAD R0, R0, UR5, R3 ;  /* 0x0000000500007c24 */ /* 0x002fe2000f8e0203 */
[----:B------:R-:W-:-:S04]  /*00e0*/  USEL UR5, UR4, UR11, UP0 ;  /* 0x0000000b04057287 */ /* 0x000fc80008000000 */
[----:B------:R-:W-:Y:S02]  /*00f0*/  ISETP.LT.U32.AND P0, PT, R0, UR6, PT ;  /* 0x0000000600007c0c */ /* 0x000fe4000bf01070 */
[----:B------:R-:W-:-:S03]  /*0100*/  IMAD.U32 R2, RZ, RZ, UR5 ;  /* 0x00000005ff027e24 */ /* 0x000fc6000f8e00ff */
[----:B------:R-:W0:Y:S02]  /*0110*/  LDCU.64 UR6, c[0x0][0x390] ;  /* 0x00007200ff0677ac */ /* 0x000e240008000a00 */
[----:B------:R-:W-:-:S13]  /*0120*/  ISETP.GT.U32.AND.EX P0, PT, R2, RZ, PT, P0 ;  /* 0x000000ff0200720c */ /* 0x000fda0003f04100 */
[----:B0-2---:R-:W-:Y:S05]  /*0130*/  @!P0 EXIT ;  /* 0x000000000000894d */ /* 0x005fea0003800000 */
[----:B------:R-:W0:Y:S01]  /*0140*/  LDC.64 R12, c[0x0][0x358] ;  /* 0x0000d600ff0c7b82 */ /* 0x000e220000000a00 */
[----:B------:R-:W-:-:S07]  /*0150*/  IMAD.MOV.U32 R11, RZ, RZ, RZ ;  /* 0x000000ffff0b7224 */ /* 0x000fce00078e00ff */
.L_x_3:
[----:B-1----:R-:W-:Y:S01]  /*0160*/  IMAD.SHL.U32 R6, R0, 0x4, RZ ;  /* 0x0000000400067824 */ /* 0x002fe200078e00ff */
[C---:B0-----:R-:W-:Y:S02]  /*0170*/  R2UR UR16, R12.reuse ;  /* 0x000000000c1072ca */ /* 0x041fe400000e0000 */
[C---:B------:R-:W-:Y:S02]  /*0180*/  R2UR UR17, R13.reuse ;  /* 0x000000000d1172ca */ /* 0x040fe400000e0000 */
[----:B------:R-:W-:Y:S02]  /*0190*/  R2UR UR18, R12 ;  /* 0x000000000c1272ca */ /* 0x000fe400000e0000 */
[----:B------:R-:W-:Y:S02]  /*01a0*/  R2UR UR19, R13 ;  /* 0x000000000d1372ca */ /* 0x000fe400000e0000 */
[----:B------:R-:W-:Y:S02]  /*01b0*/  SHF.L.U64.HI R7, R0, 0x2, R11 ;  /* 0x0000000200077819 */ /* 0x000fe4000001020b */
[----:B------:R-:W-:-:S02]  /*01c0*/  IADD3 R4, P1, PT, R6, UR14, RZ ;  /* 0x0000000e06047c10 */ /* 0x000fc4000ff3e0ff */
[----:B------:R-:W-:Y:S02]  /*01d0*/  IADD3 R2, P0, PT, R6, UR12, RZ ;  /* 0x0000000c06027c10 */ /* 0x000fe4000ff1e0ff */
[C---:B------:R-:W-:Y:S02]  /*01e0*/  IADD3.X R5, PT, PT, R7.reuse, UR15, RZ, P1, !PT ;  /* 0x0000000f07057c10 */ /* 0x040fe40008ffe4ff */
[----:B------:R-:W-:-:S04]  /*01f0*/  IADD3.X R3, PT, PT, R7, UR13, RZ, P0, !PT ;  /* 0x0000000d07037c10 */ /* 0x000fc800087fe4ff */
[----:B------:R-:W2:Y:S04]  /*0200*/  LDG.E R5, desc[UR18][R4.64] ;  /* 0x0000001204057981 */ /* 0x000ea8000c1e1900 */
[----:B------:R-:W2:Y:S01]  /*0210*/  LDG.E R2, desc[UR16][R2.64] ;  /* 0x0000001002027981 */ /* 0x000ea2000c1e1900 */
[----:B------:R-:W-:-:S04]  /*0220*/  IADD3 R6, P0, PT, R6, UR6, RZ ;  /* 0x0000000606067c10 */ /* 0x000fc8000ff1e0ff */
[----:B------:R-:W-:Y:S02]  /*0230*/  IADD3.X R7, PT, PT, R7, UR7, RZ, P0, !PT ;  /* 0x0000000707077c10 */ /* 0x000fe400087fe4ff */
[----:B------:R-:W-:-:S04]  /*0240*/  IADD3 R0, P0, PT, R0, UR10, RZ ;  /* 0x0000000a00007c10 */ /* 0x000fc8000ff1e0ff */
[----:B------:R-:W-:Y:S02]  /*0250*/  IADD3.X R11, PT, PT, R11, UR11, RZ, P0, !PT ;  /* 0x0000000b0b0b7c10 */ /* 0x000fe400087fe4ff */
[----:B------:R-:W-:-:S04]  /*0260*/  ISETP.GE.U32.AND P0, PT, R0, UR8, PT ;  /* 0x0000000800007c0c */ /* 0x000fc8000bf06070 */
[----:B------:R-:W-:Y:S01]  /*0270*/  ISETP.GE.U32.AND.EX P0, PT, R11, UR4, PT, P0 ;  /* 0x000000040b007c0c */ /* 0x000fe2000bf06100 */
[----:B--2---:R-:W-:-:S05]  /*0280*/  IMAD.IADD R9, R2, 0x1, R5 ;  /* 0x0000000102097824 */ /* 0x004fca00078e0205 */
[----:B------:R1:W-:Y:S07]  /*0290*/  STG.E desc[UR16][R6.64], R9 ;  /* 0x0000000906007986 */ /* 0x0003ee000c101910 */
[----:B------:R-:W-:Y:S05]  /*02a0*/  @!P0 BRA `(.L_x_3) ;  /* 0xfffffffc00ac8947 */ /* 0x000fea000383ffff */
[----:B------:R-:W-:Y:S05]  /*02b0*/  EXIT ;  /* 0x000000000000794d */ /* 0x000fea0003800000 */
.L_x_4:
        /* <DEDUP_REMOVED lines=12> */
.L_x_15:


//--------------------- .text._Z17MatrixAdditionRowPiS_S_m --------------------------
	.section	.text._Z17MatrixAdditionRowPiS_S_m,"ax",@progbits
	.align	128
        .global         _Z17MatrixAdditionRowPiS_S_m
        .type           _Z17MatrixAdditionRowPiS_S_m,@function
        .size           _Z17MatrixAdditionRowPiS_S_m,(.L_x_16 - _Z17MatrixAdditionRowPiS_S_m)
        .other          _Z17MatrixAdditionRowPiS_S_m,@"STO_CUDA_ENTRY STV_DEFAULT"
_Z17MatrixAdditionRowPiS_S_m:
.text._Z17MatrixAdditionRowPiS_S_m:
[----:B------:R-:W-:Y:S01]  /*0000*/  LDC R1, c[0x0][0x37c] ;  /* 0x0000df00ff017b82 */ /* 0x000fe20000000800 */
[----:B------:R-:W0:Y:S01]  /*0010*/  S2R R5, SR_CTAID.X ;  /* 0x0000000000057919 */ /* 0x000e220000002500 */
[----:B------:R-:W0:Y:S01]  /*0020*/  LDCU UR4, c[0x0][0x360] ;  /* 0x00006c00ff0477ac */ /* 0x000e220008000800 */
[----:B------:R-:W0:Y:S01]  /*0030*/  S2R R0, SR_TID.X ;  /* 0x0000000000007919 */ /* 0x000e220000002100 */
[----:B------:R-:W1:Y:S01]  /*0040*/  LDCU.64 UR8, c[0x0][0x398] ;  /* 0x00007300ff0877ac */ /* 0x000e620008000a00 */
[----:B0-----:R-:W-:-:S05]  /*0050*/  IMAD R5, R5, UR4, R0 ;  /* 0x0000000405057c24 */ /* 0x001fca000f8e0200 */
[----:B-1----:R-:W-:-:S04]  /*0060*/  ISETP.GE.U32.AND P0, PT, R5, UR8, PT ;  /* 0x0000000805007c0c */ /* 0x002fc8000bf06070 */
[----:B------:R-:W-:-:S13]  /*0070*/  ISETP.GE.U32.AND.EX P0, PT, RZ, UR9, PT, P0 ;  /* 0x00000009ff007c0c */ /* 0x000fda000bf06100 */
[----:B------:R-:W-:Y:S05]  /*0080*/  @P0 EXIT ;  /* 0x000000000000094d */ /* 0x000fea0003800000 */
[----:B------:R-:W-:Y:S02]  /*0090*/  UISETP.GE.U32.AND UP0, UPT, UR8, 0x10, UPT ;  /* 0x000000100800788c */ /* 0x000fe4000bf06070 */
[C---:B------:R-:W-:Y:S01]  /*00a0*/  IMAD.WIDE.U32 R2, R5.reuse, UR8, RZ ;  /* 0x0000000805027c25 */ /* 0x040fe2000f8e00ff */
[----:B------:R-:W-:Y:S02]  /*00b0*/  ULOP3.LUT UR12, UR8, 0xf, URZ, 0xc0, !UPT ;  /* 0x0000000f080c7892 */ /* 0x000fe4000f8ec0ff */
[----:B------:R-:W-:Y:S02]  /*00c0*/  UISETP.GE.U32.AND.EX UP0, UPT, UR9, URZ, UPT, UP0 ;  /* 0x000000ff0900728c */ /* 0x000fe4000bf06100 */
[----:B------:R-:W-:Y:S01]  /*00d0*/  IMAD R5, R5, UR9, R3 ;  /* 0x0000000905057c24 */ /* 0x000fe2000f8e0203 */
[----:B------:R-:W-:Y:S01]  /*00e0*/  UMOV UR5, URZ ;  /* 0x000000ff00057c82 */ /* 0x000fe20008000000 */
[----:B------:R-:W-:Y:S01]  /*00f0*/  UMOV UR6, URZ ;  /* 0x000000ff00067c82 */ /* 0x000fe20008000000 */
[----:B------:R-:W0:Y:S04]  /*0100*/  LDCU.64 UR10, c[0x0][0x358] ;  /* 0x00006b00ff0a77ac */ /* 0x000e280008000a00 */
[----:B------:R-:W-:Y:S05]  /*0110*/  BRA.U !UP0, `(.L_x_5) ;  /* 0x00000005086c7547 */ /* 0x000fea000b800000 */
[----:B------:R-:W1:Y:S01]  /*0120*/  LDCU.128 UR16, c[0x0][0x380] ;  /* 0x00007000ff1077ac */ /* 0x000e620008000c00 */
[C---:B------:R-:W-:Y:S01]  /*0130*/  LEA R4, P0, R2.reuse, 0x20, 0x2 ;  /* 0x0000002002047811 */ /* 0x040fe200078010ff */
[----:B------:R-:W2:Y:S03]  /*0140*/  LDCU.64 UR14, c[0x0][0x390] ;  /* 0x00007200ff0e77ac */ /* 0x000ea60008000a00 */
[----:B------:R-:W-:Y:S01]  /*0150*/  LEA.HI.X R15, R2, RZ, R5, 0x2, P0 ;  /* 0x000000ff020f7211 */ /* 0x000fe200000f1405 */
[----:B------:R-:W3:Y:S01]  /*0160*/  LDCU UR6, c[0x0][0x39c] ;  /* 0x00007380ff0677ac */ /* 0x000ee20008000800 */
[----:B------:R-:W-:Y:S01]  /*0170*/  ULOP3.LUT UR5, UR8, 0xfffffff0, URZ, 0xc0, !UPT ;  /* 0xfffffff008057892 */ /* 0x000fe2000f8ec0ff */
[----:B-1----:R-:W-:-:S06]  /*0180*/  IADD3 R8, P1, PT, R4, UR16, RZ ;  /* 0x0000001004087c10 */ /* 0x002fcc000ff3e0ff */
[----:B------:R-:W-:Y:S01]  /*0190*/  UMOV UR4, UR5 ;  /* 0x0000000500047c82 */ /* 0x000fe20008000000 */
[C---:B------:R-:W-:Y:S02]  /*01a0*/  IADD3 R6, P2, PT, R4.reuse, UR18, RZ ;  /* 0x0000001204067c10 */ /* 0x040fe4000ff5e0ff */
[----:B--2---:R-:W-:Y:S02]  /*01b0*/  IADD3 R4, P3, PT, R4, UR14, RZ ;  /* 0x0000000e04047c10 */ /* 0x004fe4000ff7e0ff */
[C---:B------:R-:W-:Y:S02]  /*01c0*/  IADD3.X R9, PT, PT, R15.reuse, UR17, RZ, P1, !PT ;  /* 0x000000110f097c10 */ /* 0x040fe40008ffe4ff */
[C---:B------:R-:W-:Y:S01]  /*01d0*/  IADD3.X R7, PT, PT, R15.reuse, UR19, RZ, P2, !PT ;  /* 0x000000130f077c10 */ /* 0x040fe200097fe4ff */
[----:B---3--:R-:W-:Y:S01]  /*01e0*/  UMOV UR7, UR6 ;  /* 0x0000000600077c82 */ /* 0x008fe20008000000 */
[----:B------:R-:W-:-:S07]  /*01f0*/  IADD3.X R15, PT, PT, R15, UR15, RZ, P3, !PT ;  /* 0x0000000f0f0f7c10 */ /* 0x000fce0009ffe4ff */
.L_x_6:
[----:B0-----:R-:W2:Y:S04]  /*0200*/  LDG.E R0, desc[UR10][R8.64+-0x20] ;  /* 0xffffe00a08007981 */ /* 0x001ea8000c1e1900 */
[----:B-1----:R-:W2:Y:S01]  /*0210*/  LDG.E R11, desc[UR10][R6.64+-0x20] ;  /* 0xffffe00a060b7981 */ /* 0x002ea2000c1e1900 */
[----:B------:R-:W-:Y:S02]  /*0220*/  IMAD.MOV.U32 R10, RZ, RZ, R4 ;  /* 0x000000ffff0a7224 */ /* 0x000fe400078e0004 */
[----:B--2---:R-:W-:Y:S02]  /*0230*/  IMAD.IADD R13, R0, 0x1, R11 ;  /* 0x00000001000d7824 */ /* 0x004fe400078e020b */
[----:B------:R-:W-:-:S05]  /*0240*/  IMAD.MOV.U32 R11, RZ, RZ, R15 ;  /* 0x000000ffff0b7224 */ /* 0x000fca00078e000f */
[----:B------:R0:W-:Y:S04]  /*0250*/  STG.E desc[UR10][R10.64+-0x20], R13 ;  /* 0xffffe00d0a007986 */ /* 0x0001e8000c10190a */
[----:B------:R-:W2:Y:S04]  /*0260*/  LDG.E R0, desc[UR10][R8.64+-0x1c] ;  /* 0xffffe40a08007981 */ /* 0x000ea8000c1e1900 */
[----:B------:R-:W2:Y:S02]  /*0270*/  LDG.E R15, desc[UR10][R6.64+-0x1c] ;  /* 0xffffe40a060f7981 */ /* 0x000ea4000c1e1900 */
[----:B--2---:R-:W-:-:S05]  /*0280*/  IMAD.IADD R15, R0, 0x1, R15 ;  /* 0x00000001000f7824 */ /* 0x004fca00078e020f */
[----:B------:R1:W-:Y:S04]  /*0290*/  STG.E desc[UR10][R10.64+-0x1c], R15 ;  /* 0xffffe40f0a007986 */ /* 0x0003e8000c10190a */
[----:B------:R-:W2:Y:S04]  /*02a0*/  LDG.E R0, desc[UR10][R8.64+-0x18] ;  /* 0xffffe80a08007981 */ /* 0x000ea8000c1e1900 */
[----:B------:R-:W2:Y:S02]  /*02b0*/  LDG.E R17, desc[UR10][R6.64+-0x18] ;  /* 0xffffe80a06117981 */ /* 0x000ea4000c1e1900 */
[----:B--2---:R-:W-:-:S05]  /*02c0*/  IMAD.IADD R17, R0, 0x1, R17 ;  /* 0x0000000100117824 */ /* 0x004fca00078e0211 */
[----:B------:R2:W-:Y:S04]  /*02d0*/  STG.E desc[UR10][R10.64+-0x18], R17 ;  /* 0xffffe8110a007986 */ /* 0x0005e8000c10190a */
[----:B------:R-:W3:Y:S04]  /*02e0*/  LDG.E R0, desc[UR10][R8.64+-0x14] ;  /* 0xffffec0a08007981 */ /* 0x000ee8000c1e1900 */
[----:B------:R-:W3:Y:S02]  /*02f0*/  LDG.E R19, desc[UR10][R6.64+-0x14] ;  /* 0xffffec0a06137981 */ /* 0x000ee4000c1e1900 */
[----:B---3--:R-:W-:-:S05]  /*0300*/  IMAD.IADD R19, R0, 0x1, R19 ;  /* 0x0000000100137824 */ /* 0x008fca00078e0213 */
[----:B------:R3:W-:Y:S04]  /*0310*/  STG.E desc[UR10][R10.64+-0x14], R19 ;  /* 0xffffec130a007986 */ /* 0x0007e8000c10190a */
[----:B------:R-:W4:Y:S04]  /*0320*/  LDG.E R0, desc[UR10][R8.64+-0x10] ;  /* 0xfffff00a08007981 */ /* 0x000f28000c1e1900 */
[----:B0-----:R-:W4:Y:S02]  /*0330*/  LDG.E R13, desc[UR10][R6.64+-0x10] ;  /* 0xfffff00a060d7981 */ /* 0x001f24000c1e1900 */
[----:B----4-:R-:W-:-:S05]  /*0340*/  IMAD.IADD R13, R0, 0x1, R13 ;  /* 0x00000001000d7824 */ /* 0x010fca00078e020d */
[----:B------:R0:W-:Y:S04]  /*0350*/  STG.E desc[UR10][R10.64+-0x10], R13 ;  /* 0xfffff00d0a007986 */ /* 0x0001e8000c10190a */
[----:B------:R-:W4:Y:S04]  /*0360*/  LDG.E R0, desc[UR10][R8.64+-0xc] ;  /* 0xfffff40a08007981 */ /* 0x000f28000c1e1900 */
[----:B-1----:R-:W4:Y:S02]  /*0370*/  LDG.E R15, desc[UR10][R6.64+-0xc] ;  /* 0xfffff40a060f7981 */ /* 0x002f24000c1e1900 */
[----:B----4-:R-:W-:-:S05]  /*0380*/  IMAD.IADD R15, R0, 0x1, R15 ;  /* 0x00000001000f7824 */ /* 0x010fca00078e020f */
[----:B------:R1:W-:Y:S04]  /*0390*/  STG.E desc[UR10][R10.64+-0xc], R15 ;  /* 0xfffff40f0a007986 */ /* 0x0003e8000c10190a */
[----:B------:R-:W4:Y:S04]  /*03a0*/  LDG.E R0, desc[UR10][R8.64+-0x8] ;  /* 0xfffff80a08007981 */ /* 0x000f28000c1e1900 */
[----:B--2---:R-:W4:Y:S02]  /*03b0*/  LDG.E R17, desc[UR10][R6.64+-0x8] ;  /* 0xfffff80a06117981 */ /* 0x004f24000c1e1900 */
[----:B----4-:R-:W-:-:S05]  /*03c0*/  IMAD.IADD R17, R0, 0x1, R17 ;  /* 0x0000000100117824 */ /* 0x010fca00078e0211 */
[----:B------:R2:W-:Y:S04]  /*03d0*/  STG.E desc[UR10][R10.64+-0x8], R17 ;  /* 0xfffff8110a007986 */ /* 0x0005e8000c10190a */
[----:B------:R-:W4:Y:S04]  /*03e0*/  LDG.E R0, desc[UR10][R8.64+-0x4] ;  /* 0xfffffc0a08007981 */ /* 0x000f28000c1e1900 */
[----:B---3--:R-:W4:Y:S02]  /*03f0*/  LDG.E R19, desc[UR10][R6.64+-0x4] ;  /* 0xfffffc0a06137981 */ /* 0x008f24000c1e1900 */
[----:B----4-:R-:W-:-:S05]  /*0400*/  IMAD.IADD R19, R0, 0x1, R19 ;  /* 0x0000000100137824 */ /* 0x010fca00078e0213 */
        /* <DEDUP_REMOVED lines=20> */
[----:B------:R-:W-:Y:S04]  /*0550*/  STG.E desc[UR10][R10.64+0x10], R13 ;  /* 0x0000100d0a007986 */ /* 0x000fe8000c10190a */
        /* <DEDUP_REMOVED lines=8> */
[----:B------:R2:W4:Y:S04]  /*05e0*/  LDG.E R0, desc[UR10][R8.64+0x1c] ;  /* 0x00001c0a08007981 */ /* 0x000528000c1e1900 */
[----:B---3--:R3:W4:Y:S01]  /*05f0*/  LDG.E R19, desc[UR10][R6.64+0x1c] ;  /* 0x00001c0a06137981 */ /* 0x008722000c1e1900 */
[----:B------:R-:W-:Y:S01]  /*0600*/  UIADD3 UR4, UP0, UPT, UR4, -0x10, URZ ;  /* 0xfffffff004047890 */ /* 0x000fe2000ff1e0ff */
[----:B------:R-:W-:-:S03]  /*0610*/  IADD3 R4, P2, PT, R10, 0x40, RZ ;  /* 0x000000400a047810 */ /* 0x000fc60007f5e0ff */
[----:B------:R-:W-:Y:S01]  /*0620*/  UIADD3.X UR7, UPT, UPT, UR7, -0x1, URZ, UP0, !UPT ;  /* 0xffffffff07077890 */ /* 0x000fe200087fe4ff */
[----:B--2---:R-:W-:Y:S01]  /*0630*/  IADD3 R8, P0, PT, R8, 0x40, RZ ;  /* 0x0000004008087810 */ /* 0x004fe20007f1e0ff */
[----:B------:R-:W-:Y:S01]  /*0640*/  UISETP.NE.U32.AND UP0, UPT, UR4, URZ, UPT ;  /* 0x000000ff0400728c */ /* 0x000fe2000bf05070 */
[----:B0-----:R-:W-:Y:S01]  /*0650*/  IMAD.X R15, RZ, RZ, R11, P2 ;  /* 0x000000ffff0f7224 */ /* 0x001fe200010e060b */
[----:B---3--:R-:W-:Y:S02]  /*0660*/  IADD3 R6, P1, PT, R6, 0x40, RZ ;  /* 0x0000004006067810 */ /* 0x008fe40007f3e0ff */
[----:B------:R-:W-:Y:S01]  /*0670*/  UISETP.NE.AND.EX UP0, UPT, UR7, URZ, UPT, UP0 ;  /* 0x000000ff0700728c */ /* 0x000fe2000bf05300 */
[----:B------:R-:W-:Y:S02]  /*0680*/  IMAD.X R9, RZ, RZ, R9, P0 ;  /* 0x000000ffff097224 */ /* 0x000fe400000e0609 */
[----:B------:R-:W-:Y:S02]  /*0690*/  IMAD.X R7, RZ, RZ, R7, P1 ;  /* 0x000000ffff077224 */ /* 0x000fe400008e0607 */
[----:B----4-:R-:W-:-:S05]  /*06a0*/  IMAD.IADD R19, R0, 0x1, R19 ;  /* 0x0000000100137824 */ /* 0x010fca00078e0213 */
[----:B------:R1:W-:Y:S01]  /*06b0*/  STG.E desc[UR10][R10.64+0x1c], R19 ;  /* 0x00001c130a007986 */ /* 0x0003e2000c10190a */
[----:B------:R-:W-:Y:S05]  /*06c0*/  BRA.U UP0, `(.L_x_6) ;  /* 0xfffffff900cc7547 */ /* 0x000fea000b83ffff */
.L_x_5:
[----:B------:R-:W-:-:S04]  /*06d0*/  ISETP.NE.U32.AND P0, PT, RZ, UR12, PT ;  /* 0x0000000cff007c0c */ /* 0x000fc8000bf05070 */
[----:B------:R-:W-:-:S13]  /*06e0*/  ISETP.NE.AND.EX P0, PT, RZ, RZ, PT, P0 ;  /* 0x000000ffff00720c */ /* 0x000fda0003f05300 */
[----:B0-----:R-:W-:Y:S05]  /*06f0*/  @!P0 EXIT ;  /* 0x000000000000894d */ /* 0x001fea0003800000 */
[----:B------:R-:W-:Y:S02]  /*0700*/  UISETP.GE.U32.AND UP0, UPT, UR12, 0x8, UPT ;  /* 0x000000080c00788c */ /* 0x000fe4000bf06070 */
[----:B------:R-:W-:Y:S02]  /*0710*/  ULOP3.LUT UR4, UR8, 0x7, URZ, 0xc0, !UPT ;  /* 0x0000000708047892 */ /* 0x000fe4000f8ec0ff */
[----:B------:R-:W-:-:S09]  /*0720*/  UISETP.GE.U32.AND.EX UP0, UPT, URZ, URZ, UPT, UP0 ;  /* 0x000000ffff00728c */ /* 0x000fd2000bf06100 */
[----:B------:R-:W-:Y:S05]  /*0730*/  BRA.U !UP0, `(.L_x_7) ;  /* 0x0000000108b87547 */ /* 0x000fea000b800000 */
[----:B------:R-:W1:Y:S01]  /*0740*/  LDCU.128 UR12, c[0x0][0x380] ;  /* 0x00007000ff0c77ac */ /* 0x000e620008000c00 */
[----:B------:R-:W-:-:S04]  /*0750*/  IADD3 R4, P0, PT, R2, UR5, RZ ;  /* 0x0000000502047c10 */ /* 0x000fc8000ff1e0ff */
[----:B------:R-:W-:Y:S01]  /*0760*/  IADD3.X R7, PT, PT, R5, UR6, RZ, P0, !PT ;  /* 0x0000000605077c10 */ /* 0x000fe200087fe4ff */
[----:B------:R-:W-:-:S03]  /*0770*/  IMAD.SHL.U32 R6, R4, 0x4, RZ ;  /* 0x0000000404067824 */ /* 0x000fc600078e00ff */
[----:B------:R-:W-:Y:S02]  /*0780*/  SHF.L.U64.HI R4, R4, 0x2, R7 ;  /* 0x0000000204047819 */ /* 0x000fe40000010207 */
[C---:B-1----:R-:W-:Y:S02]  /*0790*/  IADD3 R10, P0, PT, R6.reuse, UR12, RZ ;  /* 0x0000000c060a7c10 */ /* 0x042fe4000ff1e0ff */
[----:B------:R-:W-:Y:S02]  /*07a0*/  IADD3 R8, P1, PT, R6, UR14, RZ ;  /* 0x0000000e06087c10 */ /* 0x000fe4000ff3e0ff */
[C---:B------:R-:W-:Y:S01]  /*07b0*/  IADD3.X R11, PT, PT, R4.reuse, UR13, RZ, P0, !PT ;  /* 0x0000000d040b7c10 */ /* 0x040fe200087fe4ff */
[----:B------:R-:W0:Y:S01]  /*07c0*/  LDCU.64 UR12, c[0x0][0x390] ;  /* 0x00007200ff0c77ac */ /* 0x000e220008000a00 */
[----:B------:R-:W-:-:S03]  /*07d0*/  IADD3.X R9, PT, PT, R4, UR15, RZ, P1, !PT ;  /* 0x0000000f04097c10 */ /* 0x000fc60008ffe4ff */
[----:B------:R-:W2:Y:S04]  /*07e0*/  LDG.E R0, desc[UR10][R10.64] ;  /* 0x0000000a0a007981 */ /* 0x000ea8000c1e1900 */
[----:B------:R-:W2:Y:S01]  /*07f0*/  LDG.E R13, desc[UR10][R8.64] ;  /* 0x0000000a080d7981 */ /* 0x000ea2000c1e1900 */
[----:B0-----:R-:W-:-:S04]  /*0800*/  IADD3 R6, P0, PT, R6, UR12, RZ ;  /* 0x0000000c06067c10 */ /* 0x001fc8000ff1e0ff */
[----:B------:R-:W-:Y:S01]  /*0810*/  IADD3.X R7, PT, PT, R4, UR13, RZ, P0, !PT ;  /* 0x0000000d04077c10 */ /* 0x000fe200087fe4ff */
[----:B--2---:R-:W-:-:S05]  /*0820*/  IMAD.IADD R13, R0, 0x1, R13 ;  /* 0x00000001000d7824 */ /* 0x004fca00078e020d */
        /* <DEDUP_REMOVED lines=25> */
[----:B------:R-:W2:Y:S04]  /*09c0*/  LDG.E R0, desc[UR10][R10.64+0x1c] ;  /* 0x00001c0a0a007981 */ /* 0x000ea8000c1e1900 */
[----:B---3--:R-:W2:Y:S01]  /*09d0*/  LDG.E R19, desc[UR10][R8.64+0x1c] ;  /* 0x00001c0a08137981 */ /* 0x008ea2000c1e1900 */
[----:B------:R-:W-:-:S04]  /*09e0*/  UIADD3 UR5, UP0, UPT, UR5, 0x8, URZ ;  /* 0x0000000805057890 */ /* 0x000fc8000ff1e0ff */
[----:B------:R-:W-:Y:S01]  /*09f0*/  UIADD3.X UR6, UPT, UPT, URZ, UR6, URZ, UP0, !UPT ;  /* 0x00000006ff067290 */ /* 0x000fe200087fe4ff */
[----:B--2---:R-:W-:-:S05]  /*0a00*/  IMAD.IADD R19, R0, 0x1, R19 ;  /* 0x0000000100137824 */ /* 0x004fca00078e0213 */
[----:B------:R0:W-:Y:S06]  /*0a10*/  STG.E desc[UR10][R6.64+0x1c], R19 ;  /* 0x00001c1306007986 */ /* 0x0001ec000c10190a */
.L_x_7:
[----:B------:R-:W-:-:S04]  /*0a20*/  ISETP.NE.U32.AND P0, PT, RZ, UR4, PT ;  /* 0x00000004ff007c0c */ /* 0x000fc8000bf05070 */
[----:B------:R-:W-:-:S13]  /*0a30*/  ISETP.NE.AND.EX P0, PT, RZ, RZ, PT, P0 ;  /* 0x000000ffff00720c */ /* 0x000fda0003f05300 */
[----:B------:R-:W-:Y:S05]  /*0a40*/  @!P0 EXIT ;  /* 0x000000000000894d */ /* 0x000fea0003800000 */
[----:B------:R-:W-:Y:S02]  /*0a50*/  UISETP.GE.U32.AND UP0, UPT, UR4, 0x4, UPT ;  /* 0x000000040400788c */ /* 0x000fe4000bf06070 */
[----:B------:R-:W-:Y:S02]  /*0a60*/  ULOP3.LUT UR7, UR8, 0x3, URZ, 0xc0, !UPT ;  /* 0x0000000308077892 */ /* 0x000fe4000f8ec0ff */
[----:B------:R-:W-:Y:S01]  /*0a70*/  UISETP.GE.U32.AND.EX UP0, UPT, URZ, URZ, UPT, UP0 ;  /* 0x000000ffff00728c */ /* 0x000fe2000bf06100 */
[----:B------:R-:W-:-:S08]  /*0a80*/  UMOV UR4, URZ ;  /* 0x000000ff00047c82 */ /* 0x000fd00008000000 */
[----:B------:R-:W-:Y:S05]  /*0a90*/  BRA.U !UP0, `(.L_x_8) ;  /* 0x0000000108787547 */ /* 0x000fea000b800000 */
[----:B------:R-:W1:Y:S01]  /*0aa0*/  LDCU.128 UR12, c[0x0][0x380] ;  /* 0x00007000ff0c77ac */ /* 0x000e620008000c00 */
[----:B------:R-:W-:Y:S01]  /*0ab0*/  IADD3 R0, P0, PT, R2, UR5, RZ ;  /* 0x0000000502007c10 */ /* 0x000fe2000ff1e0ff */
[----:B------:R-:W2:Y:S03]  /*0ac0*/  LDCU.64 UR8, c[0x0][0x390] ;  /* 0x00007200ff0877ac */ /* 0x000ea60008000a00 */
[----:B0-----:R-:W-:Y:S01]  /*0ad0*/  IADD3.X R7, PT, PT, R5, UR6, RZ, P0, !PT ;  /* 0x0000000605077c10 */ /* 0x001fe200087fe4ff */
[----:B------:R-:W-:-:S03]  /*0ae0*/  IMAD.SHL.U32 R6, R0, 0x4, RZ ;  /* 0x0000000400067824 */ /* 0x000fc600078e00ff */
[----:B------:R-:W-:Y:S02]  /*0af0*/  SHF.L.U64.HI R7, R0, 0x2, R7 ;  /* 0x0000000200077819 */ /* 0x000fe40000010207 */
[C---:B-1----:R-:W-:Y:S02]  /*0b00*/  IADD3 R10, P0, PT, R6.reuse, UR12, RZ ;  /* 0x0000000c060a7c10 */ /* 0x042fe4000ff1e0ff */
[----:B------:R-:W-:Y:S02]  /*0b10*/  IADD3 R8, P1, PT, R6, UR14, RZ ;  /* 0x0000000e06087c10 */ /* 0x000fe4000ff3e0ff */
[C---:B------:R-:W-:Y:S02]  /*0b20*/  IADD3.X R11, PT, PT, R7.reuse, UR13, RZ, P0, !PT ;  /* 0x0000000d070b7c10 */ /* 0x040fe400087fe4ff */
[----:B------:R-:W-:-:S03]  /*0b30*/  IADD3.X R9, PT, PT, R7, UR15, RZ, P1, !PT ;  /* 0x0000000f07097c10 */ /* 0x000fc60008ffe4ff */
[----:B------:R-:W3:Y:S04]  /*0b40*/  LDG.E R0, desc[UR10][R10.64] ;  /* 0x0000000a0a007981 */ /* 0x000ee8000c1e1900 */
[----:B------:R-:W3:Y:S01]  /*0b50*/  LDG.E R13, desc[UR10][R8.64] ;  /* 0x0000000a080d7981 */ /* 0x000ee2000c1e1900 */
[----:B--2---:R-:W-:-:S04]  /*0b60*/  IADD3 R6, P0, PT, R6, UR8, RZ ;  /* 0x0000000806067c10 */ /* 0x004fc8000ff1e0ff */
[----:B------:R-:W-:Y:S01]  /*0b70*/  IADD3.X R7, PT, PT, R7, UR9, RZ, P0, !PT ;  /* 0x0000000907077c10 */ /* 0x000fe200087fe4ff */
[----:B---3--:R-:W-:-:S05]  /*0b80*/  IMAD.IADD R13, R0, 0x1, R13 ;  /* 0x00000001000d7824 */ /* 0x008fca00078e020d */
[----:B------:R2:W-:Y:S04]  /*0b90*/  STG.E desc[UR10][R6.64], R13 ;  /* 0x0000000d06007986 */ /* 0x0005e8000c10190a */
[----:B------:R-:W3:Y:S04]  /*0ba0*/  LDG.E R0, desc[UR10][R10.64+0x4] ;  /* 0x0000040a0a007981 */ /* 0x000ee8000c1e1900 */
[----:B------:R-:W3:Y:S02]  /*0bb0*/  LDG.E R15, desc[UR10][R8.64+0x4] ;  /* 0x0000040a080f7981 */ /* 0x000ee4000c1e1900 */
[----:B---3--:R-:W-:-:S05]  /*0bc0*/  IMAD.IADD R15, R0, 0x1, R15 ;  /* 0x00000001000f7824 */ /* 0x008fca00078e020f */
[----:B------:R2:W-:Y:S04]  /*0bd0*/  STG.E desc[UR10][R6.64+0x4], R15 ;  /* 0x0000040f06007986 */ /* 0x0005e8000c10190a */
[----:B------:R-:W3:Y:S04]  /*0be0*/  LDG.E R0, desc[UR10][R10.64+0x8] ;  /* 0x0000080a0a007981 */ /* 0x000ee8000c1e1900 */
[----:B------:R-:W3:Y:S02]  /*0bf0*/  LDG.E R17, desc[UR10][R8.64+0x8] ;  /* 0x0000080a08117981 */ /* 0x000ee4000c1e1900 */
[----:B---3--:R-:W-:-:S05]  /*0c00*/  IMAD.IADD R17, R0, 0x1, R17 ;  /* 0x0000000100117824 */ /* 0x008fca00078e0211 */
[----:B------:R2:W-:Y:S04]  /*0c10*/  STG.E desc[UR10][R6.64+0x8], R17 ;  /* 0x0000081106007986 */ /* 0x0005e8000c10190a */
[----:B------:R-:W3:Y:S04]  /*0c20*/  LDG.E R0, desc[UR10][R10.64+0xc] ;  /* 0x00000c0a0a007981 */ /* 0x000ee8000c1e1900 */
[----:B------:R-:W3:Y:S01]  /*0c30*/  LDG.E R19, desc[UR10][R8.64+0xc] ;  /* 0x00000c0a08137981 */ /* 0x000ee2000c1e1900 */
[----:B------:R-:W-:-:S04]  /*0c40*/  UIADD3 UR5, UP0, UPT, UR5, 0x4, URZ ;  /* 0x0000000405057890 */ /* 0x000fc8000ff1e0ff */
[----:B------:R-:W-:Y:S01]  /*0c50*/  UIADD3.X UR6, UPT, UPT, URZ, UR6, URZ, UP0, !UPT ;  /* 0x00000006ff067290 */ /* 0x000fe200087fe4ff */
[----:B---3--:R-:W-:-:S05]  /*0c60*/  IMAD.IADD R19, R0, 0x1, R19 ;  /* 0x0000000100137824 */ /* 0x008fca00078e0213 */
[----:B------:R2:W-:Y:S06]  /*0c70*/  STG.E desc[UR10][R6.64+0xc], R19 ;  /* 0x00000c1306007986 */ /* 0x0005ec000c10190a */
.L_x_8:
[----:B------:R-:W-:-:S04]  /*0c80*/  ISETP.NE.U32.AND P0, PT, RZ, UR7, PT ;  /* 0x00000007ff007c0c */ /* 0x000fc8000bf05070 */
[----:B------:R-:W-:-:S13]  /*0c90*/  ISETP.NE.AND.EX P0, PT, RZ, UR4, PT, P0 ;  /* 0x00000004ff007c0c */ /* 0x000fda000bf05300 */
[----:B------:R-:W-:Y:S05]  /*0ca0*/  @!P0 EXIT ;  /* 0x000000000000894d */ /* 0x000fea0003800000 */
[----:B------:R-:W3:Y:S01]  /*0cb0*/  LDCU.128 UR12, c[0x0][0x380] ;  /* 0x00007000ff0c77ac */ /* 0x000ee20008000c00 */
[----:B------:R-:W-:Y:S01]  /*0cc0*/  IADD3 R2, P0, PT, R2, UR5, RZ ;  /* 0x0000000502027c10 */ /* 0x000fe2000ff1e0ff */
[----:B------:R-:W4:Y:S03]  /*0cd0*/  LDCU.64 UR8, c[0x0][0x390] ;  /* 0x00007200ff0877ac */ /* 0x000f260008000a00 */
[----:B0-2---:R-:W-:Y:S01]  /*0ce0*/  IADD3.X R13, PT, PT, R5, UR6, RZ, P0, !PT ;  /* 0x00000006050d7c10 */ /* 0x005fe200087fe4ff */
[----:B------:R-:W-:-:S03]  /*0cf0*/  IMAD.SHL.U32 R8, R2, 0x4, RZ ;  /* 0x0000000402087824 */ /* 0x000fc600078e00ff */
[----:B------:R-:W-:Y:S02]  /*0d00*/  SHF.L.U64.HI R13, R2, 0x2, R13 ;  /* 0x00000002020d7819 */ /* 0x000fe4000001020d */
[C---:B---3--:R-:W-:Y:S02]  /*0d10*/  IADD3 R4, P1, PT, R8.reuse, UR14, RZ ;  /* 0x0000000e08047c10 */ /* 0x048fe4000ff3e0ff */
[C---:B------:R-:W-:Y:S02]  /*0d20*/  IADD3 R6, P2, PT, R8.reuse, UR12, RZ ;  /* 0x0000000c08067c10 */ /* 0x040fe4000ff5e0ff */
[----:B----4-:R-:W-:Y:S02]  /*0d30*/  IADD3 R8, P0, PT, R8, UR8, RZ ;  /* 0x0000000808087c10 */ /* 0x010fe4000ff1e0ff */
[C---:B-1----:R-:W-:Y:S02]  /*0d40*/  IADD3.X R11, PT, PT, R13.reuse, UR15, RZ, P1, !PT ;  /* 0x0000000f0d0b7c10 */ /* 0x042fe40008ffe4ff */
[----:B------:R-:W-:-:S02]  /*0d50*/  IADD3.X R9, PT, PT, R13, UR13, RZ, P2, !PT ;  /* 0x0000000d0d097c10 */ /* 0x000fc400097fe4ff */
[----:B------:R-:W-:-:S07]  /*0d60*/  IADD3.X R13, PT, PT, R13, UR9, RZ, P0, !PT ;  /* 0x000000090d0d7c10 */ /* 0x000fce00087fe4ff */
.L_x_9:
[----:B------:R-:W-:Y:S02]  /*0d70*/  IMAD.MOV.U32 R5, RZ, RZ, R11 ;  /* 0x000000ffff057224 */ /* 0x000fe400078e000b */
[----:B0-----:R-:W-:Y:S02]  /*0d80*/  IMAD.MOV.U32 R2, RZ, RZ, R6 ;  /* 0x000000ffff027224 */ /* 0x001fe400078e0006 */
[----:B------:R-:W-:Y:S02]  /*0d90*/  IMAD.MOV.U32 R3, RZ, RZ, R9 ;  /* 0x000000ffff037224 */ /* 0x000fe400078e0009 */
[----:B------:R-:W2:Y:S04]  /*0da0*/  LDG.E R5, desc[UR10][R4.64] ;  /* 0x0000000a04057981 */ /* 0x000ea8000c1e1900 */
[----:B------:R0:W2:Y:S01]  /*0db0*/  LDG.E R0, desc[UR10][R2.64] ;  /* 0x0000000a02007981 */ /* 0x0000a2000c1e1900 */
[----:B------:R-:W-:Y:S01]  /*0dc0*/  UIADD3 UR7, UP0, UPT, UR7, -0x1, URZ ;  /* 0xffffffff07077890 */ /* 0x000fe2000ff1e0ff */
[----:B0-----:R-:W-:-:S02]  /*0dd0*/  IMAD.MOV.U32 R2, RZ, RZ, R8 ;  /* 0x000000ffff027224 */ /* 0x001fc400078e0008 */
[----:B------:R-:W-:Y:S01]  /*0de0*/  IMAD.MOV.U32 R3, RZ, RZ, R13 ;  /* 0x000000ffff037224 */ /* 0x000fe200078e000d */
[----:B------:R-:W-:Y:S02]  /*0df0*/  UIADD3.X UR4, UPT, UPT, UR4, -0x1, URZ, UP0, !UPT ;  /* 0xffffffff04047890 */ /* 0x000fe400087fe4ff */
[----:B------:R-:W-:-:S04]  /*0e00*/  UISETP.NE.U32.AND UP0, UPT, UR7, URZ, UPT ;  /* 0x000000ff0700728c */ /* 0x000fc8000bf05070 */
[----:B------:R-:W-:Y:S01]  /*0e10*/  UISETP.NE.AND.EX UP0, UPT, UR4, URZ, UPT, UP0 ;  /* 0x000000ff0400728c */ /* 0x000fe2000bf05300 */
[----:B------:R-:W-:Y:S02]  /*0e20*/  IADD3 R8, P0, PT, R8, 0x4, RZ ;  /* 0x0000000408087810 */ /* 0x000fe40007f1e0ff */
[----:B------:R-:W-:Y:S02]  /*0e30*/  IADD3 R4, P1, PT, R4, 0x4, RZ ;  /* 0x0000000404047810 */ /* 0x000fe40007f3e0ff */
[----:B------:R-:W-:Y:S01]  /*0e40*/  IADD3 R6, P2, PT, R6, 0x4, RZ ;  /* 0x0000000406067810 */ /* 0x000fe20007f5e0ff */
[----:B------:R-:W-:Y:S02]  /*0e50*/  IMAD.X R13, RZ, RZ, R13, P0 ;  /* 0x000000ffff0d7224 */ /* 0x000fe400000e060d */
[----:B------:R-:W-:Y:S02]  /*0e60*/  IMAD.X R11, RZ, RZ, R11, P1 ;  /* 0x000000ffff0b7224 */ /* 0x000fe400008e060b */
[----:B------:R-:W-:-:S02]  /*0e70*/  IMAD.X R9, RZ, RZ, R9, P2 ;  /* 0x000000ffff097224 */ /* 0x000fc400010e0609 */
[----:B--2---:R-:W-:-:S05]  /*0e80*/  IMAD.IADD R7, R0, 0x1, R5 ;  /* 0x0000000100077824 */ /* 0x004fca00078e0205 */
[----:B------:R0:W-:Y:S01]  /*0e90*/  STG.E desc[UR10][R2.64], R7 ;  /* 0x0000000702007986 */ /* 0x0001e2000c10190a */
[----:B------:R-:W-:Y:S05]  /*0ea0*/  BRA.U UP0, `(.L_x_9) ;  /* 0xfffffffd00b07547 */ /* 0x000fea000b83ffff */
[----:B------:R-:W-:Y:S05]  /*0eb0*/  EXIT ;  /* 0x000000000000794d */ /* 0x000fea0003800000 */
.L_x_10:
        /* <DEDUP_REMOVED lines=12> */
.L_x_16:


//--------------------- .text._Z21MatrixAdditionElementPiS_S_m --------------------------
	.section	.text._Z21MatrixAdditionElementPiS_S_m,"ax",@progbits
	.align	128
        .global         _Z21MatrixAdditionElementPiS_S_m
        .type           _Z21MatrixAdditionElementPiS_S_m,@function
        .size           _Z21MatrixAdditionElementPiS_S_m,(.L_x_17 - _Z21MatrixAdditionElementPiS_S_m)
        .other          _Z21MatrixAdditionElementPiS_S_m,@"STO_CUDA_ENTRY STV_DEFAULT"
_Z21MatrixAdditionElementPiS_S_m:
.text._Z21MatrixAdditionElementPiS_S_m:
[----:B------:R-:W-:Y:S01]  /*0000*/  LDC R1, c[0x0][0x37c] ;  /* 0x0000df00ff017b82 */ /* 0x000fe20000000800 */
[----:B------:R-:W0:Y:S01]  /*0010*/  S2R R0, SR_CTAID.X ;  /* 0x0000000000007919 */ /* 0x000e220000002500 */
[----:B------:R-:W1:Y:S01]  /*0020*/  LDCU.64 UR6, c[0x0][0x398] ;  /* 0x00007300ff0677ac */ /* 0x000e620008000a00 */
[----:B------:R-:W0:Y:S01]  /*0030*/  S2R R3, SR_TID.X ;  /* 0x0000000000037919 */ /* 0x000e220000002100 */
[----:B------:R-:W0:Y:S01]  /*0040*/  LDCU UR5, c[0x0][0x360] ;  /* 0x00006c00ff0577ac */ /* 0x000e220008000800 */
[----:B-1----:R-:W-:Y:S02]  /*0050*/  UIMAD UR4, UR7, UR6, URZ ;  /* 0x00000006070472a4 */ /* 0x002fe4000f8e02ff */
        /* <DEDUP_REMOVED lines=8> */
[----:B------:R-:W0:Y:S01]  /*00e0*/  LDCU.128 UR8, c[0x0][0x380] ;  /* 0x00007000ff0877ac */ /* 0x000e220008000c00 */
[----:B------:R-:W-:Y:S01]  /*00f0*/  IMAD.SHL.U32 R6, R0, 0x4, RZ ;  /* 0x0000000400067824 */ /* 0x000fe200078e00ff */
[----:B------:R-:W-:Y:S01]  /*0100*/  SHF.R.U32.HI R0, RZ, 0x1e, R0 ;  /* 0x0000001eff007819 */ /* 0x000fe20000011600 */
[----:B------:R-:W1:Y:S01]  /*0110*/  LDCU.64 UR4, c[0x0][0x358] ;  /* 0x00006b00ff0477ac */ /* 0x000e620008000a00 */
[----:B------:R-:W2:Y:S02]  /*0120*/  LDCU.64 UR6, c[0x0][0x390] ;  /* 0x00007200ff0677ac */ /* 0x000ea40008000a00 */
[C---:B0-----:R-:W-:Y:S02]  /*0130*/  IADD3 R4, P1, PT, R6.reuse, UR10, RZ ;  /* 0x0000000a06047c10 */ /* 0x041fe4000ff3e0ff */
[----:B------:R-:W-:Y:S02]  /*0140*/  IADD3 R2, P0, PT, R6, UR8, RZ ;  /* 0x0000000806027c10 */ /* 0x000fe4000ff1e0ff */
[----:B------:R-:W-:-:S02]  /*0150*/  IADD3.X R5, PT, PT, R0, UR11, RZ, P1, !PT ;  /* 0x0000000b00057c10 */ /* 0x000fc40008ffe4ff */
[----:B------:R-:W-:-:S04]  /*0160*/  IADD3.X R3, PT, PT, R0, UR9, RZ, P0, !PT ;  /* 0x0000000900037c10 */ /* 0x000fc800087fe4ff */
[----:B-1----:R-:W3:Y:S04]  /*0170*/  LDG.E R5, desc[UR4][R4.64] ;  /* 0x0000000404057981 */ /* 0x002ee8000c1e1900 */
[----:B------:R-:W3:Y:S01]  /*0180*/  LDG.E R2, desc[UR4][R2.64] ;  /* 0x0000000402027981 */ /* 0x000ee2000c1e1900 */
[----:B--2---:R-:W-:-:S04]  /*0190*/  IADD3 R6, P0, PT, R6, UR6, RZ ;  /* 0x0000000606067c10 */ /* 0x004fc8000ff1e0ff */
[----:B------:R-:W-:Y:S01]  /*01a0*/  IADD3.X R7, PT, PT, R0, UR7, RZ, P0, !PT ;  /* 0x0000000700077c10 */ /* 0x000fe200087fe4ff */
[----:B---3--:R-:W-:-:S05]  /*01b0*/  IMAD.IADD R9, R2, 0x1, R5 ;  /* 0x0000000102097824 */ /* 0x008fca00078e0205 */
[----:B------:R-:W-:Y:S01]  /*01c0*/  STG.E desc[UR4][R6.64], R9 ;  /* 0x0000000906007986 */ /* 0x000fe2000c101904 */
[----:B------:R-:W-:Y:S05]  /*01d0*/  EXIT ;  /* 0x000000000000794d */ /* 0x000fea0003800000 */
.L_x_11:
        /* <DEDUP_REMOVED lines=10> */
.L_x_17:


//--------------------- .text._Z6addVecPiS_S_i    --------------------------
	.section	.text._Z6addVecPiS_S_i,"ax",@progbits
	.align	128
        .global         _Z6addVecPiS_S_i
        .type           _Z6addVecPiS_S_i,@function
        .size           _Z6addVecPiS_S_i,(.L_x_18 - _Z6addVecPiS_S_i)
        .other          _Z6addVecPiS_S_i,@"STO_CUDA_ENTRY STV_DEFAULT"
_Z6addVecPiS_S_i:
.text._Z6addVecPiS_S_i:
[----:B------:R-:W-:Y:S01]  /*0000*/  LDC R1, c[0x0][0x37c] ;  /* 0x0000df00ff017b82 */ /* 0x000fe20000000800 */
[----:B------:R-:W0:Y:S07]  /*0010*/  S2R R9, SR_CTAID.X ;  /* 0x0000000000097919 */ /* 0x000e2e0000002500 */
[----:B------:R-:W1:Y:S01]  /*0020*/  LDC.64 R2, c[0x0][0x380] ;  /* 0x0000e000ff027b82 */ /* 0x000e620000000a00 */
[----:B------:R-:W0:Y:S01]  /*0030*/  LDCU UR6, c[0x0][0x360] ;  /* 0x00006c00ff0677ac */ /* 0x000e220008000800 */
[----:B------:R-:W0:Y:S01]  /*0040*/  S2R R0, SR_TID.X ;  /* 0x0000000000007919 */ /* 0x000e220000002100 */
[----:B------:R-:W2:Y:S05]  /*0050*/  LDCU.64 UR4, c[0x0][0x358] ;  /* 0x00006b00ff0477ac */ /* 0x000eaa0008000a00 */
[----:B------:R-:W3:Y:S08]  /*0060*/  LDC.64 R4, c[0x0][0x388] ;  /* 0x0000e200ff047b82 */ /* 0x000ef00000000a00 */
[----:B------:R-:W4:Y:S01]  /*0070*/  LDC.64 R6, c[0x0][0x390] ;  /* 0x0000e400ff067b82 */ /* 0x000f220000000a00 */
[----:B0-----:R-:W-:-:S04]  /*0080*/  IMAD R9, R9, UR6, R0 ;  /* 0x0000000609097c24 */ /* 0x001fc8000f8e0200 */
[----:B-1----:R-:W-:-:S04]  /*0090*/  IMAD.WIDE R2, R9, 0x4, R2 ;  /* 0x0000000409027825 */ /* 0x002fc800078e0202 */
[C---:B---3--:R-:W-:Y:S02]  /*00a0*/  IMAD.WIDE R4, R9.reuse, 0x4, R4 ;  /* 0x0000000409047825 */ /* 0x048fe400078e0204 */
[----:B--2---:R-:W2:Y:S04]  /*00b0*/  LDG.E R2, desc[UR4][R2.64] ;  /* 0x0000000402027981 */ /* 0x004ea8000c1e1900 */
[----:B------:R-:W2:Y:S01]  /*00c0*/  LDG.E R5, desc[UR4][R4.64] ;  /* 0x0000000404057981 */ /* 0x000ea2000c1e1900 */
[----:B----4-:R-:W-:Y:S01]  /*00d0*/  IMAD.WIDE R6, R9, 0x4, R6 ;  /* 0x0000000409067825 */ /* 0x010fe200078e0206 */
[----:B--2---:R-:W-:-:S05]  /*00e0*/  IADD3 R9, PT, PT, R2, R5, RZ ;  /* 0x0000000502097210 */ /* 0x004fca0007ffe0ff */
[----:B------:R-:W-:Y:S01]  /*00f0*/  STG.E desc[UR4][R6.64], R9 ;  /* 0x0000000906007986 */ /* 0x000fe2000c101904 */
[----:B------:R-:W-:Y:S05]  /*0100*/  EXIT ;  /* 0x000000000000794d */ /* 0x000fea0003800000 */
.L_x_12:
        /* <DEDUP_REMOVED lines=15> */
.L_x_18:


//--------------------- .nv.shared.reserved.0     --------------------------
	.section	.nv.shared.reserved.0,"aw",@nobits
	.weak		__nv_reservedSMEM_offset_0_alias
	.size		__nv_reservedSMEM_offset_0_alias, 0, 64
	.other		__nv_reservedSMEM_offset_0_alias,@"STO_CUDA_RESERVED_SHARED STV_DEFAULT"
__nv_reservedSMEM_offset_0_alias:
	.zero		0
	.zero		64


//--------------------- .nv.constant0._Z16MatrixVectorMultPfS_S_m --------------------------
	.section	.nv.constant0._Z16MatrixVectorMultPfS_S_m,"a",@progbits
	.sectionflags	@""
	.align	4
.nv.constant0._Z16MatrixVectorMultPfS_S_m:
	.zero		928


//--------------------- .nv.constant0._Z17MatrixAdditionColPiS_S_m --------------------------
	.section	.nv.constant0._Z17MatrixAdditionColPiS_S_m,"a",@progbits
	.sectionflags	@""
	.align	4
.nv.constant0._Z17MatrixAdditionColPiS_S_m:
	.zero		928


//--------------------- .nv.constant0._Z17MatrixAdditionRowPiS_S_m --------------------------
	.section	.nv.constant0._Z17MatrixAdditionRowPiS_S_m,"a",@progbits
	.sectionflags	@""
	.align	4
.nv.constant0._Z17MatrixAdditionRowPiS_S_m:
	.zero		928


//--------------------- .nv.constant0._Z21MatrixAdditionElementPiS_S_m --------------------------
	.section	.nv.constant0._Z21MatrixAdditionElementPiS_S_m,"a",@progbits
	.sectionflags	@""
	.align	4
.nv.constant0._Z21MatrixAdditionElementPiS_S_m:
	.zero		928


//--------------------- .nv.constant0._Z6addVecPiS_S_i --------------------------
	.section	.nv.constant0._Z6addVecPiS_S_i,"a",@progbits
	.sectionflags	@""
	.align	4
.nv.constant0._Z6addVecPiS_S_i:
	.zero		924


//--------------------- SYMBOLS --------------------------

	.type		.nv.reservedSmem.offset0,@object
	.size		.nv.reservedSmem.offset0,0x4
